	.target	sm_90a

	.elftype	@"ET_EXEC"


//--------------------- .note.nv.tkinfo           --------------------------
	.section	.note.nv.tkinfo,"",@"SHT_NOTE"
	.sectionflags	@"SHF_NOTE_NV_TKINFO"
	.tkinfo
        /*0018*/ 	.word	0x00000002
        /*0030*/ 	.string	""
        /*0030*/ 	.string	"ptxas"
        /*0030*/ 	.string	"Cuda compilation tools, release 13.0, V13.0.88"
        /*0030*/ 	.string	"Build cuda_13.0.r13.0/compiler.36424714_0"
        /*0030*/ 	.string	"-arch sm_90a -m 64 "



//--------------------- .note.nv.cuinfo           --------------------------
	.section	.note.nv.cuinfo,"",@"SHT_NOTE"
	.sectionflags	@"SHF_NOTE_NV_CUINFO"
        /*0018*/ 	.short	0x0002
        /*001a*/ 	.short	0x005a
        /*001c*/ 	.short	0x0082
	.zero		2


//--------------------- .nv.info                  --------------------------
	.section	.nv.info,"",@"SHT_CUDA_INFO"
	.align	4


	//----- nvinfo : EIATTR_REGCOUNT
	.align		4
        /*0000*/ 	.byte	0x04, 0x2f
        /*0002*/ 	.short	(.L_15 - .L_14)
	.align		4
.L_14:
        /*0004*/ 	.word	index@(_ZN7cutlass13device_kernelINS_4gemm6kernel13GemmUniversalIN4cute5tupleIJiiiiEEENS1_10collective13CollectiveMmaINS1_34MainloopSm90TmaGmmaWarpSpecializedILi2ENS5_IJNS4_1CILi2EEENSA_ILi1EEESC_EEENS1_35KernelTmaWarpSpecializedCooperativeEEENS5_IJNSA_ILi128EEENSA_ILi256EEESG_EEENS_6half_tENS5_IJlSC_lEEESJ_SK_NS4_8TiledMMAINS4_8MMA_AtomIJNS4_4SM904GMMA26MMA_64x256x16_F32F16F16_SSILNSO_5MajorE0ELSQ_0ELNSO_7ScaleInE1ELSR_1EEEEEENS4_6LayoutISD_NS5_IJSC_NSA_ILi0EEESV_EEEEENS5_IJNS4_10UnderscoreESY_SY_EEEEENS4_13SM90_TMA_LOADENS4_14ComposedLayoutINS4_7SwizzleILi3ELi4ELi3EEENS4_18smem_ptr_flag_bitsILi16EEENSU_INS5_IJNSA_ILi8EEENSA_ILi64EEEEEENS5_IJS18_SC_EEEEEEEvNS4_8identityENS4_23SM90_TMA_LOAD_MULTICASTES1C_vS1D_EENS_8epilogue10collective6detail29Sm90TmaWarpSpecializedAdapterINS1H_15DefaultEpilogueISJ_SK_SK_NS1G_6thread17LinearCombinationISJ_Li1EffLNS1L_9ScaleType4KindE0ELNS_15FloatRoundStyleE2ESJ_EENS1_15EpilogueDefaultEEEEEvvEEEEvNT_6ParamsE)
        /*0008*/ 	.word	0x000000a8


	//----- nvinfo : EIATTR_FRAME_SIZE
	.align		4
.L_15:
        /*000c*/ 	.byte	0x04, 0x11
        /*000e*/ 	.short	(.L_17 - .L_16)
	.align		4
.L_16:
        /*0010*/ 	.word	index@(_ZN7cutlass13device_kernelINS_4gemm6kernel13GemmUniversalIN4cute5tupleIJiiiiEEENS1_10collective13CollectiveMmaINS1_34MainloopSm90TmaGmmaWarpSpecializedILi2ENS5_IJNS4_1CILi2EEENSA_ILi1EEESC_EEENS1_35KernelTmaWarpSpecializedCooperativeEEENS5_IJNSA_ILi128EEENSA_ILi256EEESG_EEENS_6half_tENS5_IJlSC_lEEESJ_SK_NS4_8TiledMMAINS4_8MMA_AtomIJNS4_4SM904GMMA26MMA_64x256x16_F32F16F16_SSILNSO_5MajorE0ELSQ_0ELNSO_7ScaleInE1ELSR_1EEEEEENS4_6LayoutISD_NS5_IJSC_NSA_ILi0EEESV_EEEEENS5_IJNS4_10UnderscoreESY_SY_EEEEENS4_13SM90_TMA_LOADENS4_14ComposedLayoutINS4_7SwizzleILi3ELi4ELi3EEENS4_18smem_ptr_flag_bitsILi16EEENSU_INS5_IJNSA_ILi8EEENSA_ILi64EEEEEENS5_IJS18_SC_EEEEEEEvNS4_8identityENS4_23SM90_TMA_LOAD_MULTICASTES1C_vS1D_EENS_8epilogue10collective6detail29Sm90TmaWarpSpecializedAdapterINS1H_15DefaultEpilogueISJ_SK_SK_NS1G_6thread17LinearCombinationISJ_Li1EffLNS1L_9ScaleType4KindE0ELNS_15FloatRoundStyleE2ESJ_EENS1_15EpilogueDefaultEEEEEvvEEEEvNT_6ParamsE)
        /*0014*/ 	.word	0x00000000


	//----- nvinfo : EIATTR_MIN_STACK_SIZE
	.align		4
.L_17:
        /*0018*/ 	.byte	0x04, 0x12
        /*001a*/ 	.short	(.L_19 - .L_18)
	.align		4
.L_18:
        /*001c*/ 	.word	index@(_ZN7cutlass13device_kernelINS_4gemm6kernel13GemmUniversalIN4cute5tupleIJiiiiEEENS1_10collective13CollectiveMmaINS1_34MainloopSm90TmaGmmaWarpSpecializedILi2ENS5_IJNS4_1CILi2EEENSA_ILi1EEESC_EEENS1_35KernelTmaWarpSpecializedCooperativeEEENS5_IJNSA_ILi128EEENSA_ILi256EEESG_EEENS_6half_tENS5_IJlSC_lEEESJ_SK_NS4_8TiledMMAINS4_8MMA_AtomIJNS4_4SM904GMMA26MMA_64x256x16_F32F16F16_SSILNSO_5MajorE0ELSQ_0ELNSO_7ScaleInE1ELSR_1EEEEEENS4_6LayoutISD_NS5_IJSC_NSA_ILi0EEESV_EEEEENS5_IJNS4_10UnderscoreESY_SY_EEEEENS4_13SM90_TMA_LOADENS4_14ComposedLayoutINS4_7SwizzleILi3ELi4ELi3EEENS4_18smem_ptr_flag_bitsILi16EEENSU_INS5_IJNSA_ILi8EEENSA_ILi64EEEEEENS5_IJS18_SC_EEEEEEEvNS4_8identityENS4_23SM90_TMA_LOAD_MULTICASTES1C_vS1D_EENS_8epilogue10collective6detail29Sm90TmaWarpSpecializedAdapterINS1H_15DefaultEpilogueISJ_SK_SK_NS1G_6thread17LinearCombinationISJ_Li1EffLNS1L_9ScaleType4KindE0ELNS_15FloatRoundStyleE2ESJ_EENS1_15EpilogueDefaultEEEEEvvEEEEvNT_6ParamsE)
        /*0020*/ 	.word	0x00000000
.L_19:


//--------------------- .nv.compat                --------------------------
	.section	.nv.compat,"",@"SHT_CUDA_COMPAT_INFO"
	.align	4
        /*0000*/ 	.byte	0x02, 0x09, 0x01, 0x00, 0x02, 0x02, 0x04, 0x00, 0x02, 0x05, 0x05, 0x00, 0x03, 0x07, 0x01, 0x01
        /*0010*/ 	.byte	0x02, 0x03, 0x01, 0x00, 0x02, 0x06, 0x01, 0x00, 0x04, 0x0b, 0x08, 0x00, 0x00, 0x00, 0x00, 0x00
        /*0020*/ 	.byte	0x00, 0x00, 0x00, 0x00


//--------------------- .nv.info._ZN7cutlass13device_kernelINS_4gemm6kernel13GemmUniversalIN4cute5tupleIJiiiiEEENS1_10collective13CollectiveMmaINS1_34MainloopSm90TmaGmmaWarpSpecializedILi2ENS5_IJNS4_1CILi2EEENSA_ILi1EEESC_EEENS1_35KernelTmaWarpSpecializedCooperativeEEENS5_IJNSA_ILi128EEENSA_ILi256EEESG_EEENS_6half_tENS5_IJlSC_lEEESJ_SK_NS4_8TiledMMAINS4_8MMA_AtomIJNS4_4SM904GMMA26MMA_64x256x16_F32F16F16_SSILNSO_5MajorE0ELSQ_0ELNSO_7ScaleInE1ELSR_1EEEEEENS4_6LayoutISD_NS5_IJSC_NSA_ILi0EEESV_EEEEENS5_IJNS4_10UnderscoreESY_SY_EEEEENS4_13SM90_TMA_LOADENS4_14ComposedLayoutINS4_7SwizzleILi3ELi4ELi3EEENS4_18smem_ptr_flag_bitsILi16EEENSU_INS5_IJNSA_ILi8EEENSA_ILi64EEEEEENS5_IJS18_SC_EEEEEEEvNS4_8identityENS4_23SM90_TMA_LOAD_MULTICASTES1C_vS1D_EENS_8epilogue10collective6detail29Sm90TmaWarpSpecializedAdapterINS1H_15DefaultEpilogueISJ_SK_SK_NS1G_6thread17LinearCombinationISJ_Li1EffLNS1L_9ScaleType4KindE0ELNS_15FloatRoundStyleE2ESJ_EENS1_15EpilogueDefaultEEEEEvvEEEEvNT_6ParamsE --------------------------
	.section	.nv.info._ZN7cutlass13device_kernelINS_4gemm6kernel13GemmUniversalIN4cute5tupleIJiiiiEEENS1_10collective13CollectiveMmaINS1_34MainloopSm90TmaGmmaWarpSpecializedILi2ENS5_IJNS4_1CILi2EEENSA_ILi1EEESC_EEENS1_35KernelTmaWarpSpecializedCooperativeEEENS5_IJNSA_ILi128EEENSA_ILi256EEESG_EEENS_6half_tENS5_IJlSC_lEEESJ_SK_NS4_8TiledMMAINS4_8MMA_AtomIJNS4_4SM904GMMA26MMA_64x256x16_F32F16F16_SSILNSO_5MajorE0ELSQ_0ELNSO_7ScaleInE1ELSR_1EEEEEENS4_6LayoutISD_NS5_IJSC_NSA_ILi0EEESV_EEEEENS5_IJNS4_10UnderscoreESY_SY_EEEEENS4_13SM90_TMA_LOADENS4_14ComposedLayoutINS4_7SwizzleILi3ELi4ELi3EEENS4_18smem_ptr_flag_bitsILi16EEENSU_INS5_IJNSA_ILi8EEENSA_ILi64EEEEEENS5_IJS18_SC_EEEEEEEvNS4_8identityENS4_23SM90_TMA_LOAD_MULTICASTES1C_vS1D_EENS_8epilogue10collective6detail29Sm90TmaWarpSpecializedAdapterINS1H_15DefaultEpilogueISJ_SK_SK_NS1G_6thread17LinearCombinationISJ_Li1EffLNS1L_9ScaleType4KindE0ELNS_15FloatRoundStyleE2ESJ_EENS1_15EpilogueDefaultEEEEEvvEEEEvNT_6ParamsE,"",@"SHT_CUDA_INFO"
	.sectionflags	@""
	.align	4


	//----- nvinfo : EIATTR_CUDA_API_VERSION
	.align		4
        /*0000*/ 	.byte	0x04, 0x37
        /*0002*/ 	.short	(.L_21 - .L_20)
.L_20:
        /*0004*/ 	.word	0x00000082


	//----- nvinfo : EIATTR_KPARAM_INFO
	.align		4
.L_21:
        /*0008*/ 	.byte	0x04, 0x17
        /*000a*/ 	.short	(.L_23 - .L_22)
.L_22:
        /*000c*/ 	.word	0x00000000
        /*0010*/ 	.short	0x0000
        /*0012*/ 	.short	0x0070
        /*0014*/ 	.byte	0x00, 0xf0, 0x01, 0x10


	//----- nvinfo : EIATTR_SPARSE_MMA_MASK
	.align		4
.L_23:
        /*0018*/ 	.byte	0x03, 0x50
        /*001a*/ 	.short	0x0000


	//----- nvinfo : EIATTR_MAXREG_COUNT
	.align		4
        /*001c*/ 	.byte	0x03, 0x1b
        /*001e*/ 	.short	0x00a8


	//----- nvinfo : EIATTR_NUM_BARRIERS
	.align		4
        /*0020*/ 	.byte	0x02, 0x4c
        /*0022*/ 	.byte	0x01
	.zero		1


	//----- nvinfo : EIATTR_EXTERNS
	.align		4
        /*0024*/ 	.byte	0x04, 0x0f
        /*0026*/ 	.short	(.L_25 - .L_24)


	//   ....[0]....
	.align		4
.L_24:
        /*0028*/ 	.word	index@(__assertfail)


	//----- nvinfo : EIATTR_MERCURY_ISA_VERSION
	.align		4
.L_25:
        /*002c*/ 	.byte	0x03, 0x5f
        /*002e*/ 	.short	0x0101


	//----- nvinfo : EIATTR_INT_WARP_WIDE_INSTR_OFFSETS
	.align		4
        /*0030*/ 	.byte	0x04, 0x31
        /*0032*/ 	.short	(.L_27 - .L_26)


	//   ....[0]....
.L_26:
        /*0034*/ 	.word	0x00000440


	//   ....[1]....
        /*0038*/ 	.word	0x00000470


	//   ....[2]....
        /*003c*/ 	.word	0x00000630


	//   ....[3]....
        /*0040*/ 	.word	0x000020f0


	//----- nvinfo : EIATTR_COOP_GROUP_MASK_REGIDS
	.align		4
.L_27:
        /*0044*/ 	.byte	0x04, 0x29
        /*0046*/ 	.short	(.L_29 - .L_28)


	//   ....[0]....
.L_28:
        /*0048*/ 	.word	0xffffffff


	//   ....[1]....
        /*004c*/ 	.word	0xffffffff


	//   ....[2]....
        /*0050*/ 	.word	0xffffffff


	//   ....[3]....
        /*0054*/ 	.word	0xffffffff


	//   ....[4]....
        /*0058*/ 	.word	0xffffffff


	//   ....[5]....
        /*005c*/ 	.word	0xffffffff


	//----- nvinfo : EIATTR_COOP_GROUP_INSTR_OFFSETS
	.align		4
.L_29:
        /*0060*/ 	.byte	0x04, 0x28
        /*0062*/ 	.short	(.L_31 - .L_30)


	//   ....[0]....
.L_30:
        /*0064*/ 	.word	0x00000060


	//   ....[1]....
        /*0068*/ 	.word	0x00000070


	//   ....[2]....
        /*006c*/ 	.word	0x00000130


	//   ....[3]....
        /*0070*/ 	.word	0x00000290


	//   ....[4]....
        /*0074*/ 	.word	0x000007b0


	//   ....[5]....
        /*0078*/ 	.word	0x00001200


	//----- nvinfo : EIATTR_REG_RECONFIG
	.align		4
.L_31:
        /*007c*/ 	.byte	0x01, 0x54
	.zero		2


	//----- nvinfo : EIATTR_SYSCALL_OFFSETS
	.align		4
        /*0080*/ 	.byte	0x04, 0x46
        /*0082*/ 	.short	(.L_33 - .L_32)


	//   ....[0]....
.L_32:
        /*0084*/ 	.word	0x000013c0


	//----- nvinfo : EIATTR_MBARRIER_INSTR_OFFSETS
	.align		4
.L_33:
        /*0088*/ 	.byte	0x04, 0x39
        /*008a*/ 	.short	(.L_35 - .L_34)


	//   ....[0]....
.L_34:
        /*008c*/ 	.word	0x00000230
        /*0090*/ 	.word	0x000000ff
        /*0094*/ 	.word	0x00000000
        /*0098*/ 	.short	0x0100
        /*009a*/ 	.byte	0x08
	.zero		1


	//   ....[1]....
        /*009c*/ 	.word	0x00000240
        /*00a0*/ 	.word	0x000000ff
        /*00a4*/ 	.word	0x00000010
        /*00a8*/ 	.short	0x0100
        /*00aa*/ 	.byte	0x08
	.zero		1


	//   ....[2]....
        /*00ac*/ 	.word	0x00000250
        /*00b0*/ 	.word	0x000000ff
        /*00b4*/ 	.word	0x00000008
        /*00b8*/ 	.short	0x0100
        /*00ba*/ 	.byte	0x08
	.zero		1


	//   ....[3]....
        /*00bc*/ 	.word	0x00000260
        /*00c0*/ 	.word	0x000000ff
        /*00c4*/ 	.word	0x00000018
        /*00c8*/ 	.short	0x0100
        /*00ca*/ 	.byte	0x08
	.zero		1


	//   ....[4]....
        /*00cc*/ 	.word	0x000006b0
        /*00d0*/ 	.word	0x000000ff
        /*00d4*/ 	.word	0x00000030
        /*00d8*/ 	.short	0x0100
        /*00da*/ 	.byte	0x06
	.zero		1


	//   ....[5]....
        /*00dc*/ 	.word	0x00000740
        /*00e0*/ 	.word	0x000000ff
        /*00e4*/ 	.word	0x00000038
        /*00e8*/ 	.short	0x0100
        /*00ea*/ 	.byte	0x06
	.zero		1


	//   ....[6]....
        /*00ec*/ 	.word	0x00001480
        /*00f0*/ 	.word	0x00000003
        /*00f4*/ 	.word	0x00000000
        /*00f8*/ 	.short	0x010a
        /*00fa*/ 	.byte	0x3f
	.zero		1


	//   ....[7]....
        /*00fc*/ 	.word	0x000014c0
        /*0100*/ 	.word	0x00000003
        /*0104*/ 	.word	0x00000000
        /*0108*/ 	.short	0x010a
        /*010a*/ 	.byte	0x3f
	.zero		1


	//   ....[8]....
        /*010c*/ 	.word	0x00001ac0
        /*0110*/ 	.word	0x00000005
        /*0114*/ 	.word	0x00000000
        /*0118*/ 	.short	0x010a
        /*011a*/ 	.byte	0x3f
	.zero		1


	//   ....[9]....
        /*011c*/ 	.word	0x00001b00
        /*0120*/ 	.word	0x00000005
        /*0124*/ 	.word	0x00000000
        /*0128*/ 	.short	0x010a
        /*012a*/ 	.byte	0x3f
	.zero		1


	//   ....[10]....
        /*012c*/ 	.word	0x00001f90
        /*0130*/ 	.word	0x00000005
        /*0134*/ 	.word	0x00000000
        /*0138*/ 	.short	0x0101
        /*013a*/ 	.byte	0x3f
	.zero		1


	//   ....[11]....
        /*013c*/ 	.word	0x00002170
        /*0140*/ 	.word	0x00000003
        /*0144*/ 	.word	0x00000000
        /*0148*/ 	.short	0x0101
        /*014a*/ 	.byte	0x3f
	.zero		1


	//   ....[12]....
        /*014c*/ 	.word	0x0000af60
        /*0150*/ 	.word	0x00000017
        /*0154*/ 	.word	0x00000010
        /*0158*/ 	.short	0x010a
        /*015a*/ 	.byte	0x3f
	.zero		1


	//   ....[13]....
        /*015c*/ 	.word	0x0000b3f0
        /*0160*/ 	.word	0x00000005
        /*0164*/ 	.word	0x00000038
        /*0168*/ 	.short	0x0101
        /*016a*/ 	.byte	0x3f
	.zero		1


	//   ....[14]....
        /*016c*/ 	.word	0x0000bb10
        /*0170*/ 	.word	0x00000007
        /*0174*/ 	.word	0x00000000
        /*0178*/ 	.short	0x010a
        /*017a*/ 	.byte	0x3f
	.zero		1


	//   ....[15]....
        /*017c*/ 	.word	0x0000bb90
        /*0180*/ 	.word	0x00000003
        /*0184*/ 	.word	0x00000000
        /*0188*/ 	.short	0x010a
        /*018a*/ 	.byte	0x3f
	.zero		1


	//   ....[16]....
        /*018c*/ 	.word	0x0000bbf0
        /*0190*/ 	.word	0x00000003
        /*0194*/ 	.word	0x00000000
        /*0198*/ 	.short	0x010a
        /*019a*/ 	.byte	0x3f
	.zero		1


	//   ....[17]....
        /*019c*/ 	.word	0x0000bc40
        /*01a0*/ 	.word	0x00000005
        /*01a4*/ 	.word	0x00000000
        /*01a8*/ 	.short	0x010a
        /*01aa*/ 	.byte	0x3f
	.zero		1


	//   ....[18]....
        /*01ac*/ 	.word	0x0000bd10
        /*01b0*/ 	.word	0x00000017
        /*01b4*/ 	.word	0x00000010
        /*01b8*/ 	.short	0x010a
        /*01ba*/ 	.byte	0x3f
	.zero		1


	//   ....[19]....
        /*01bc*/ 	.word	0x0000bde0
        /*01c0*/ 	.word	0x00000007
        /*01c4*/ 	.word	0x00000000
        /*01c8*/ 	.short	0x010a
        /*01ca*/ 	.byte	0x3f
	.zero		1


	//----- nvinfo : EIATTR_NUM_MBARRIERS
	.align		4
.L_35:
        /*01cc*/ 	.byte	0x03, 0x38
        /*01ce*/ 	.short	0x0006


	//----- nvinfo : EIATTR_EXIT_INSTR_OFFSETS
	.align		4
        /*01d0*/ 	.byte	0x04, 0x1c
        /*01d2*/ 	.short	(.L_37 - .L_36)


	//   ....[0]....
.L_36:
        /*01d4*/ 	.word	0x00000910


	//   ....[1]....
        /*01d8*/ 	.word	0x00001130


	//   ....[2]....
        /*01dc*/ 	.word	0x0000a680


	//   ....[3]....
        /*01e0*/ 	.word	0x0000abe0


	//   ....[4]....
        /*01e4*/ 	.word	0x0000bbe0


	//----- nvinfo : EIATTR_MAX_THREADS
	.align		4
.L_37:
        /*01e8*/ 	.byte	0x04, 0x05
        /*01ea*/ 	.short	(.L_39 - .L_38)
.L_38:
        /*01ec*/ 	.word	0x00000180
        /*01f0*/ 	.word	0x00000001
        /*01f4*/ 	.word	0x00000001


	//----- nvinfo : EIATTR_CRS_STACK_SIZE
	.align		4
.L_39:
        /*01f8*/ 	.byte	0x04, 0x1e
        /*01fa*/ 	.short	(.L_41 - .L_40)
.L_40:
        /*01fc*/ 	.word	0x00000000


	//----- nvinfo : EIATTR_CBANK_PARAM_SIZE
	.align		4
.L_41:
        /*0200*/ 	.byte	0x03, 0x19
        /*0202*/ 	.short	0x0470


	//----- nvinfo : EIATTR_PARAM_CBANK
	.align		4
        /*0204*/ 	.byte	0x04, 0x0a
        /*0206*/ 	.short	(.L_43 - .L_42)
	.align		4
.L_42:
        /*0208*/ 	.word	index@(.nv.constant0._ZN7cutlass13device_kernelINS_4gemm6kernel13GemmUniversalIN4cute5tupleIJiiiiEEENS1_10collective13CollectiveMmaINS1_34MainloopSm90TmaGmmaWarpSpecializedILi2ENS5_IJNS4_1CILi2EEENSA_ILi1EEESC_EEENS1_35KernelTmaWarpSpecializedCooperativeEEENS5_IJNSA_ILi128EEENSA_ILi256EEESG_EEENS_6half_tENS5_IJlSC_lEEESJ_SK_NS4_8TiledMMAINS4_8MMA_AtomIJNS4_4SM904GMMA26MMA_64x256x16_F32F16F16_SSILNSO_5MajorE0ELSQ_0ELNSO_7ScaleInE1ELSR_1EEEEEENS4_6LayoutISD_NS5_IJSC_NSA_ILi0EEESV_EEEEENS5_IJNS4_10UnderscoreESY_SY_EEEEENS4_13SM90_TMA_LOADENS4_14ComposedLayoutINS4_7SwizzleILi3ELi4ELi3EEENS4_18smem_ptr_flag_bitsILi16EEENSU_INS5_IJNSA_ILi8EEENSA_ILi64EEEEEENS5_IJS18_SC_EEEEEEEvNS4_8identityENS4_23SM90_TMA_LOAD_MULTICASTES1C_vS1D_EENS_8epilogue10collective6detail29Sm90TmaWarpSpecializedAdapterINS1H_15DefaultEpilogueISJ_SK_SK_NS1G_6thread17LinearCombinationISJ_Li1EffLNS1L_9ScaleType4KindE0ELNS_15FloatRoundStyleE2ESJ_EENS1_15EpilogueDefaultEEEEEvvEEEEvNT_6ParamsE)
        /*020c*/ 	.short	0x0210
        /*020e*/ 	.short	0x0470


	//----- nvinfo : EIATTR_SW_WAR
	.align		4
.L_43:
        /*0210*/ 	.byte	0x04, 0x36
        /*0212*/ 	.short	(.L_45 - .L_44)
.L_44:
        /*0214*/ 	.word	0x00000008
.L_45:


//--------------------- .nv.callgraph             --------------------------
	.section	.nv.callgraph,"",@"SHT_CUDA_CALLGRAPH"
	.align	4
	.sectionentsize	8
	.align		4
        /*0000*/ 	.word	0x00000000
	.align		4
        /*0004*/ 	.word	0xffffffff
	.align		4
        /*0008*/ 	.word	index@(_ZN7cutlass13device_kernelINS_4gemm6kernel13GemmUniversalIN4cute5tupleIJiiiiEEENS1_10collective13CollectiveMmaINS1_34MainloopSm90TmaGmmaWarpSpecializedILi2ENS5_IJNS4_1CILi2EEENSA_ILi1EEESC_EEENS1_35KernelTmaWarpSpecializedCooperativeEEENS5_IJNSA_ILi128EEENSA_ILi256EEESG_EEENS_6half_tENS5_IJlSC_lEEESJ_SK_NS4_8TiledMMAINS4_8MMA_AtomIJNS4_4SM904GMMA26MMA_64x256x16_F32F16F16_SSILNSO_5MajorE0ELSQ_0ELNSO_7ScaleInE1ELSR_1EEEEEENS4_6LayoutISD_NS5_IJSC_NSA_ILi0EEESV_EEEEENS5_IJNS4_10UnderscoreESY_SY_EEEEENS4_13SM90_TMA_LOADENS4_14ComposedLayoutINS4_7SwizzleILi3ELi4ELi3EEENS4_18smem_ptr_flag_bitsILi16EEENSU_INS5_IJNSA_ILi8EEENSA_ILi64EEEEEENS5_IJS18_SC_EEEEEEEvNS4_8identityENS4_23SM90_TMA_LOAD_MULTICASTES1C_vS1D_EENS_8epilogue10collective6detail29Sm90TmaWarpSpecializedAdapterINS1H_15DefaultEpilogueISJ_SK_SK_NS1G_6thread17LinearCombinationISJ_Li1EffLNS1L_9ScaleType4KindE0ELNS_15FloatRoundStyleE2ESJ_EENS1_15EpilogueDefaultEEEEEvvEEEEvNT_6ParamsE)
	.align		4
        /*000c*/ 	.word	index@(__assertfail)
	.align		4
        /*0010*/ 	.word	0x00000000
	.align		4
        /*0014*/ 	.word	0xfffffffe
	.align		4
        /*0018*/ 	.word	0x00000000
	.align		4
        /*001c*/ 	.word	0xfffffffd
	.align		4
        /*0020*/ 	.word	0x00000000
	.align		4
        /*0024*/ 	.word	0xfffffffc


//--------------------- .nv.constant4             --------------------------
	.section	.nv.constant4,"a",@progbits
	.align	8
	.align		8
.nv.constant4:
        /*0000*/ 	.dword	__assertfail
	.align		8
        /*0008*/ 	.dword	__unnamed_1
	.align		8
        /*0010*/ 	.dword	_ZN40_INTERNAL_07b4a832_4_k_cu_4db978d0_278804cuda3std3__45__cpo5beginE
	.align		8
        /*0018*/ 	.dword	_ZN40_INTERNAL_07b4a832_4_k_cu_4db978d0_278804cuda3std3__45__cpo3endE
	.align		8
        /*0020*/ 	.dword	_ZN40_INTERNAL_07b4a832_4_k_cu_4db978d0_278804cuda3std3__45__cpo6cbeginE
	.align		8
        /*0028*/ 	.dword	_ZN40_INTERNAL_07b4a832_4_k_cu_4db978d0_278804cuda3std3__45__cpo4cendE
	.align		8
        /*0030*/ 	.dword	_ZN40_INTERNAL_07b4a832_4_k_cu_4db978d0_278804cuda3std3__442_GLOBAL__N__07b4a832_4_k_cu_4db978d0_278806ignoreE
	.align		8
        /*0038*/ 	.dword	_ZN40_INTERNAL_07b4a832_4_k_cu_4db978d0_278804cuda3std3__419piecewise_constructE
	.align		8
        /*0040*/ 	.dword	_ZN40_INTERNAL_07b4a832_4_k_cu_4db978d0_278804cuda3std3__48in_placeE
	.align		8
        /*0048*/ 	.dword	_ZN40_INTERNAL_07b4a832_4_k_cu_4db978d0_278804cuda3std6ranges3__45__cpo4swapE
	.align		8
        /*0050*/ 	.dword	_ZN40_INTERNAL_07b4a832_4_k_cu_4db978d0_278804cuda3std6ranges3__45__cpo9iter_moveE
	.align		8
        /*0058*/ 	.dword	_ZN40_INTERNAL_07b4a832_4_k_cu_4db978d0_278804cute7productE
	.align		8
        /*0060*/ 	.dword	_ZN40_INTERNAL_07b4a832_4_k_cu_4db978d0_278804cute1_E
	.align		8
        /*0068*/ 	.dword	$str$22
	.align		8
        /*0070*/ 	.dword	$str$23


//--------------------- .text._ZN7cutlass13device_kernelINS_4gemm6kernel13GemmUniversalIN4cute5tupleIJiiiiEEENS1_10collective13CollectiveMmaINS1_34MainloopSm90TmaGmmaWarpSpecializedILi2ENS5_IJNS4_1CILi2EEENSA_ILi1EEESC_EEENS1_35KernelTmaWarpSpecializedCooperativeEEENS5_IJNSA_ILi128EEENSA_ILi256EEESG_EEENS_6half_tENS5_IJlSC_lEEESJ_SK_NS4_8TiledMMAINS4_8MMA_AtomIJNS4_4SM904GMMA26MMA_64x256x16_F32F16F16_SSILNSO_5MajorE0ELSQ_0ELNSO_7ScaleInE1ELSR_1EEEEEENS4_6LayoutISD_NS5_IJSC_NSA_ILi0EEESV_EEEEENS5_IJNS4_10UnderscoreESY_SY_EEEEENS4_13SM90_TMA_LOADENS4_14ComposedLayoutINS4_7SwizzleILi3ELi4ELi3EEENS4_18smem_ptr_flag_bitsILi16EEENSU_INS5_IJNSA_ILi8EEENSA_ILi64EEEEEENS5_IJS18_SC_EEEEEEEvNS4_8identityENS4_23SM90_TMA_LOAD_MULTICASTES1C_vS1D_EENS_8epilogue10collective6detail29Sm90TmaWarpSpecializedAdapterINS1H_15DefaultEpilogueISJ_SK_SK_NS1G_6thread17LinearCombinationISJ_Li1EffLNS1L_9ScaleType4KindE0ELNS_15FloatRoundStyleE2ESJ_EENS1_15EpilogueDefaultEEEEEvvEEEEvNT_6ParamsE --------------------------
	.section	.text._ZN7cutlass13device_kernelINS_4gemm6kernel13GemmUniversalIN4cute5tupleIJiiiiEEENS1_10collective13CollectiveMmaINS1_34MainloopSm90TmaGmmaWarpSpecializedILi2ENS5_IJNS4_1CILi2EEENSA_ILi1EEESC_EEENS1_35KernelTmaWarpSpecializedCooperativeEEENS5_IJNSA_ILi128EEENSA_ILi256EEESG_EEENS_6half_tENS5_IJlSC_lEEESJ_SK_NS4_8TiledMMAINS4_8MMA_AtomIJNS4_4SM904GMMA26MMA_64x256x16_F32F16F16_SSILNSO_5MajorE0ELSQ_0ELNSO_7ScaleInE1ELSR_1EEEEEENS4_6LayoutISD_NS5_IJSC_NSA_ILi0EEESV_EEEEENS5_IJNS4_10UnderscoreESY_SY_EEEEENS4_13SM90_TMA_LOADENS4_14ComposedLayoutINS4_7SwizzleILi3ELi4ELi3EEENS4_18smem_ptr_flag_bitsILi16EEENSU_INS5_IJNSA_ILi8EEENSA_ILi64EEEEEENS5_IJS18_SC_EEEEEEEvNS4_8identityENS4_23SM90_TMA_LOAD_MULTICASTES1C_vS1D_EENS_8epilogue10collective6detail29Sm90TmaWarpSpecializedAdapterINS1H_15DefaultEpilogueISJ_SK_SK_NS1G_6thread17LinearCombinationISJ_Li1EffLNS1L_9ScaleType4KindE0ELNS_15FloatRoundStyleE2ESJ_EENS1_15EpilogueDefaultEEEEEvvEEEEvNT_6ParamsE,"ax",@progbits
	.align	128
.text._ZN7cutlass13device_kernelINS_4gemm6kernel13GemmUniversalIN4cute5tupleIJiiiiEEENS1_10collective13CollectiveMmaINS1_34MainloopSm90TmaGmmaWarpSpecializedILi2ENS5_IJNS4_1CILi2EEENSA_ILi1EEESC_EEENS1_35KernelTmaWarpSpecializedCooperativeEEENS5_IJNSA_ILi128EEENSA_ILi256EEESG_EEENS_6half_tENS5_IJlSC_lEEESJ_SK_NS4_8TiledMMAINS4_8MMA_AtomIJNS4_4SM904GMMA26MMA_64x256x16_F32F16F16_SSILNSO_5MajorE0ELSQ_0ELNSO_7ScaleInE1ELSR_1EEEEEENS4_6LayoutISD_NS5_IJSC_NSA_ILi0EEESV_EEEEENS5_IJNS4_10UnderscoreESY_SY_EEEEENS4_13SM90_TMA_LOADENS4_14ComposedLayoutINS4_7SwizzleILi3ELi4ELi3EEENS4_18smem_ptr_flag_bitsILi16EEENSU_INS5_IJNSA_ILi8EEENSA_ILi64EEEEEENS5_IJS18_SC_EEEEEEEvNS4_8identityENS4_23SM90_TMA_LOAD_MULTICASTES1C_vS1D_EENS_8epilogue10collective6detail29Sm90TmaWarpSpecializedAdapterINS1H_15DefaultEpilogueISJ_SK_SK_NS1G_6thread17LinearCombinationISJ_Li1EffLNS1L_9ScaleType4KindE0ELNS_15FloatRoundStyleE2ESJ_EENS1_15EpilogueDefaultEEEEEvvEEEEvNT_6ParamsE:
        .type           _ZN7cutlass13device_kernelINS_4gemm6kernel13GemmUniversalIN4cute5tupleIJiiiiEEENS1_10collective13CollectiveMmaINS1_34MainloopSm90TmaGmmaWarpSpecializedILi2ENS5_IJNS4_1CILi2EEENSA_ILi1EEESC_EEENS1_35KernelTmaWarpSpecializedCooperativeEEENS5_IJNSA_ILi128EEENSA_ILi256EEESG_EEENS_6half_tENS5_IJlSC_lEEESJ_SK_NS4_8TiledMMAINS4_8MMA_AtomIJNS4_4SM904GMMA26MMA_64x256x16_F32F16F16_SSILNSO_5MajorE0ELSQ_0ELNSO_7ScaleInE1ELSR_1EEEEEENS4_6LayoutISD_NS5_IJSC_NSA_ILi0EEESV_EEEEENS5_IJNS4_10UnderscoreESY_SY_EEEEENS4_13SM90_TMA_LOADENS4_14ComposedLayoutINS4_7SwizzleILi3ELi4ELi3EEENS4_18smem_ptr_flag_bitsILi16EEENSU_INS5_IJNSA_ILi8EEENSA_ILi64EEEEEENS5_IJS18_SC_EEEEEEEvNS4_8identityENS4_23SM90_TMA_LOAD_MULTICASTES1C_vS1D_EENS_8epilogue10collective6detail29Sm90TmaWarpSpecializedAdapterINS1H_15DefaultEpilogueISJ_SK_SK_NS1G_6thread17LinearCombinationISJ_Li1EffLNS1L_9ScaleType4KindE0ELNS_15FloatRoundStyleE2ESJ_EENS1_15EpilogueDefaultEEEEEvvEEEEvNT_6ParamsE,@function
        .size           _ZN7cutlass13device_kernelINS_4gemm6kernel13GemmUniversalIN4cute5tupleIJiiiiEEENS1_10collective13CollectiveMmaINS1_34MainloopSm90TmaGmmaWarpSpecializedILi2ENS5_IJNS4_1CILi2EEENSA_ILi1EEESC_EEENS1_35KernelTmaWarpSpecializedCooperativeEEENS5_IJNSA_ILi128EEENSA_ILi256EEESG_EEENS_6half_tENS5_IJlSC_lEEESJ_SK_NS4_8TiledMMAINS4_8MMA_AtomIJNS4_4SM904GMMA26MMA_64x256x16_F32F16F16_SSILNSO_5MajorE0ELSQ_0ELNSO_7ScaleInE1ELSR_1EEEEEENS4_6LayoutISD_NS5_IJSC_NSA_ILi0EEESV_EEEEENS5_IJNS4_10UnderscoreESY_SY_EEEEENS4_13SM90_TMA_LOADENS4_14ComposedLayoutINS4_7SwizzleILi3ELi4ELi3EEENS4_18smem_ptr_flag_bitsILi16EEENSU_INS5_IJNSA_ILi8EEENSA_ILi64EEEEEENS5_IJS18_SC_EEEEEEEvNS4_8identityENS4_23SM90_TMA_LOAD_MULTICASTES1C_vS1D_EENS_8epilogue10collective6detail29Sm90TmaWarpSpecializedAdapterINS1H_15DefaultEpilogueISJ_SK_SK_NS1G_6thread17LinearCombinationISJ_Li1EffLNS1L_9ScaleType4KindE0ELNS_15FloatRoundStyleE2ESJ_EENS1_15EpilogueDefaultEEEEEvvEEEEvNT_6ParamsE,(.L_x_321 - _ZN7cutlass13device_kernelINS_4gemm6kernel13GemmUniversalIN4cute5tupleIJiiiiEEENS1_10collective13CollectiveMmaINS1_34MainloopSm90TmaGmmaWarpSpecializedILi2ENS5_IJNS4_1CILi2EEENSA_ILi1EEESC_EEENS1_35KernelTmaWarpSpecializedCooperativeEEENS5_IJNSA_ILi128EEENSA_ILi256EEESG_EEENS_6half_tENS5_IJlSC_lEEESJ_SK_NS4_8TiledMMAINS4_8MMA_AtomIJNS4_4SM904GMMA26MMA_64x256x16_F32F16F16_SSILNSO_5MajorE0ELSQ_0ELNSO_7ScaleInE1ELSR_1EEEEEENS4_6LayoutISD_NS5_IJSC_NSA_ILi0EEESV_EEEEENS5_IJNS4_10UnderscoreESY_SY_EEEEENS4_13SM90_TMA_LOADENS4_14ComposedLayoutINS4_7SwizzleILi3ELi4ELi3EEENS4_18smem_ptr_flag_bitsILi16EEENSU_INS5_IJNSA_ILi8EEENSA_ILi64EEEEEENS5_IJS18_SC_EEEEEEEvNS4_8identityENS4_23SM90_TMA_LOAD_MULTICASTES1C_vS1D_EENS_8epilogue10collective6detail29Sm90TmaWarpSpecializedAdapterINS1H_15DefaultEpilogueISJ_SK_SK_NS1G_6thread17LinearCombinationISJ_Li1EffLNS1L_9ScaleType4KindE0ELNS_15FloatRoundStyleE2ESJ_EENS1_15EpilogueDefaultEEEEEvvEEEEvNT_6ParamsE)
        .other          _ZN7cutlass13device_kernelINS_4gemm6kernel13GemmUniversalIN4cute5tupleIJiiiiEEENS1_10collective13CollectiveMmaINS1_34MainloopSm90TmaGmmaWarpSpecializedILi2ENS5_IJNS4_1CILi2EEENSA_ILi1EEESC_EEENS1_35KernelTmaWarpSpecializedCooperativeEEENS5_IJNSA_ILi128EEENSA_ILi256EEESG_EEENS_6half_tENS5_IJlSC_lEEESJ_SK_NS4_8TiledMMAINS4_8MMA_AtomIJNS4_4SM904GMMA26MMA_64x256x16_F32F16F16_SSILNSO_5MajorE0ELSQ_0ELNSO_7ScaleInE1ELSR_1EEEEEENS4_6LayoutISD_NS5_IJSC_NSA_ILi0EEESV_EEEEENS5_IJNS4_10UnderscoreESY_SY_EEEEENS4_13SM90_TMA_LOADENS4_14ComposedLayoutINS4_7SwizzleILi3ELi4ELi3EEENS4_18smem_ptr_flag_bitsILi16EEENSU_INS5_IJNSA_ILi8EEENSA_ILi64EEEEEENS5_IJS18_SC_EEEEEEEvNS4_8identityENS4_23SM90_TMA_LOAD_MULTICASTES1C_vS1D_EENS_8epilogue10collective6detail29Sm90TmaWarpSpecializedAdapterINS1H_15DefaultEpilogueISJ_SK_SK_NS1G_6thread17LinearCombinationISJ_Li1EffLNS1L_9ScaleType4KindE0ELNS_15FloatRoundStyleE2ESJ_EENS1_15EpilogueDefaultEEEEEvvEEEEvNT_6ParamsE,@"STO_CUDA_ENTRY STV_DEFAULT"
_ZN7cutlass13device_kernelINS_4gemm6kernel13GemmUniversalIN4cute5tupleIJiiiiEEENS1_10collective13CollectiveMmaINS1_34MainloopSm90TmaGmmaWarpSpecializedILi2ENS5_IJNS4_1CILi2EEENSA_ILi1EEESC_EEENS1_35KernelTmaWarpSpecializedCooperativeEEENS5_IJNSA_ILi128EEENSA_ILi256EEESG_EEENS_6half_tENS5_IJlSC_lEEESJ_SK_NS4_8TiledMMAINS4_8MMA_AtomIJNS4_4SM904GMMA26MMA_64x256x16_F32F16F16_SSILNSO_5MajorE0ELSQ_0ELNSO_7ScaleInE1ELSR_1EEEEEENS4_6LayoutISD_NS5_IJSC_NSA_ILi0EEESV_EEEEENS5_IJNS4_10UnderscoreESY_SY_EEEEENS4_13SM90_TMA_LOADENS4_14ComposedLayoutINS4_7SwizzleILi3ELi4ELi3EEENS4_18smem_ptr_flag_bitsILi16EEENSU_INS5_IJNSA_ILi8EEENSA_ILi64EEEEEENS5_IJS18_SC_EEEEEEEvNS4_8identityENS4_23SM90_TMA_LOAD_MULTICASTES1C_vS1D_EENS_8epilogue10collective6detail29Sm90TmaWarpSpecializedAdapterINS1H_15DefaultEpilogueISJ_SK_SK_NS1G_6thread17LinearCombinationISJ_Li1EffLNS1L_9ScaleType4KindE0ELNS_15FloatRoundStyleE2ESJ_EENS1_15EpilogueDefaultEEEEEvvEEEEvNT_6ParamsE:
[----:B------:R-:W0:Y:S01]  /*0000*/  LDC R1, c[0x0][0x28] ;  /* 0x00000a00ff017b82 */ /* 0x000e220000000800 */
[----:B------:R-:W1:Y:S01]  /*0010*/  S2R R18, SR_TID.X ;  /* 0x0000000000127919 */ /* 0x000e620000002100 */
[----:B------:R-:W-:Y:S01]  /*0020*/  ELECT P0, URZ, PT ;  /* 0x00000000003f782f */ /* 0x000fe20003800000 */
[----:B------:R-:W-:Y:S01]  /*0030*/  BSSY B0, `(.L_x_0) ;  /* 0x000000f000007945 */ /* 0x000fe20003800000 */
[--C-:B-1----:R-:W-:Y:S02]  /*0040*/  SHF.R.U32.HI R0, RZ, 0x5, R18.reuse ;  /* 0x00000005ff007819 */ /* 0x102fe40000011612 */
[----:B------:R-:W-:-:S03]  /*0050*/  SHF.R.U32.HI R3, RZ, 0x7, R18 ;  /* 0x00000007ff037819 */ /* 0x000fc60000011612 */
[----:B------:R-:W1:Y:S04]  /*0060*/  SHFL.IDX PT, R2, R0, RZ, 0x1f ;  /* 0x00001fff00027589 */ /* 0x000e6800000e0000 */
[----:B------:R2:W3:Y:S01]  /*0070*/  SHFL.IDX PT, R5, R3, RZ, 0x1f ;  /* 0x00001fff03057589 */ /* 0x0004e200000e0000 */
[----:B-1----:R-:W-:-:S13]  /*0080*/  ISETP.NE.OR P0, PT, R2, RZ, !P0 ;  /* 0x000000ff0200720c */ /* 0x002fda0004705670 */
[----:B0-23--:R-:W-:Y:S05]  /*0090*/  @P0 BRA `(.L_x_1) ;  /* 0x0000000000200947 */ /* 0x00dfea0003800000 */
[----:B------:R-:W-:Y:S02]  /*00a0*/  ULDC.64 UR4, c[0x0][0x198] ;  /* 0x0000660000047ab9 */ /* 0x000fe40000000a00 */
[----:B------:R-:W-:Y:S02]  /*00b0*/  UIADD3 UR6, UP0, UR4, 0xf0, URZ ;  /* 0x000000f004067890 */ /* 0x000fe4000ff1e03f */
[----:B------:R-:W-:Y:S02]  /*00c0*/  UIADD3 UR4, UP1, UR4, 0x1f0, URZ ;  /* 0x000001f004047890 */ /* 0x000fe4000ff3e03f */
[----:B------:R-:W-:Y:S02]  /*00d0*/  UIADD3.X UR7, URZ, UR5, URZ, UP0, !UPT ;  /* 0x000000053f077290 */ /* 0x000fe400087fe43f */
[----:B------:R-:W-:-:S07]  /*00e0*/  UIADD3.X UR5, URZ, UR5, URZ, UP1, !UPT ;  /* 0x000000053f057290 */ /* 0x000fce0008ffe43f */
[----:B------:R0:W-:Y:S02]  /*00f0*/  UTMACCTL.PF [UR6] ;  /* 0x00000000060079b9 */ /* 0x0001e40008040000 */
[----:B------:R0:W-:Y:S02]  /*0100*/  UTMACCTL.PF [UR4] ;  /* 0x00000000040079b9 */ /* 0x0001e40008040000 */
[----:B0-----:R-:W-:Y:S01]  /*0110*/  NOP ;  /* 0x0000000000007918 */ /* 0x001fe20000000000 */
.L_x_1:
[----:B------:R-:W-:Y:S05]  /*0120*/  BSYNC B0 ;  /* 0x0000000000007941 */ /* 0x000fea0003800000 */
.L_x_0:
[----:B------:R-:W0:Y:S02]  /*0130*/  SHFL.IDX PT, R3, R0, RZ, 0x1f ;  /* 0x00001fff00037589 */ /* 0x000e2400000e0000 */
[----:B0-----:R-:W-:-:S13]  /*0140*/  ISETP.NE.AND P0, PT, R3, RZ, PT ;  /* 0x000000ff0300720c */ /* 0x001fda0003f05270 */
[----:B------:R-:W-:Y:S05]  /*0150*/  @P0 BRA `(.L_x_2) ;  /* 0x0000000000480947 */ /* 0x000fea0003800000 */
[----:B------:R-:W0:Y:S01]  /*0160*/  S2UR UR8, SR_CgaCtaId ;  /* 0x00000000000879c3 */ /* 0x000e220000008800 */
[----:B------:R-:W-:Y:S01]  /*0170*/  UMOV UR4, 0x400 ;  /* 0x0000040000047882 */ /* 0x000fe20000000000 */
[----:B------:R-:W-:Y:S01]  /*0180*/  UMOV UR5, 0x1 ;  /* 0x0000000100057882 */ /* 0x000fe20000000000 */
[----:B------:R-:W-:Y:S01]  /*0190*/  UMOV UR6, 0x4 ;  /* 0x0000000400067882 */ /* 0x000fe20000000000 */
[----:B------:R-:W-:Y:S01]  /*01a0*/  ELECT P0, URZ, PT ;  /* 0x00000000003f782f */ /* 0x000fe20003800000 */
[----:B------:R-:W-:-:S04]  /*01b0*/  UIADD3 UR6, -UR6, 0x100000, URZ ;  /* 0x0010000006067890 */ /* 0x000fc8000fffe13f */
[----:B------:R-:W-:Y:S02]  /*01c0*/  USHF.L.U32 UR7, UR6, 0xb, URZ ;  /* 0x0000000b06077899 */ /* 0x000fe4000800063f */
[----:B------:R-:W-:Y:S02]  /*01d0*/  USHF.L.U32 UR6, UR6, 0x1, URZ ;  /* 0x0000000106067899 */ /* 0x000fe4000800063f */
[----:B0-----:R-:W-:Y:S02]  /*01e0*/  ULEA UR8, UR8, UR4, 0x18 ;  /* 0x0000000408087291 */ /* 0x001fe4000f8ec03f */
[----:B------:R-:W-:-:S04]  /*01f0*/  UIADD3 UR4, -UR5, 0x100000, URZ ;  /* 0x0010000005047890 */ /* 0x000fc8000fffe13f */
[----:B------:R-:W-:Y:S02]  /*0200*/  USHF.L.U32 UR5, UR4, 0xb, URZ ;  /* 0x0000000b04057899 */ /* 0x000fe4000800063f */
[----:B------:R-:W-:Y:S01]  /*0210*/  USHF.L.U32 UR4, UR4, 0x1, URZ ;  /* 0x0000000104047899 */ /* 0x000fe2000800063f */
[----:B------:R-:W0:Y:S11]  /*0220*/  FENCE.VIEW.ASYNC.S ;  /* 0x00000000000073c6 */ /* 0x000e360000000000 */
[----:B0-----:R0:W1:Y:S01]  /*0230*/  SYNCS.EXCH.64 URZ, [UR8], UR4 ;  /* 0x00000004083f75b2 */ /* 0x0010620008000100 */
[----:B------:R0:W2:Y:S01]  /*0240*/  SYNCS.EXCH.64 URZ, [UR8+0x10], UR6 ;  /* 0x00001006083f75b2 */ /* 0x0000a20008000100 */
[----:B------:R0:W3:Y:S01]  /*0250*/  SYNCS.EXCH.64 URZ, [UR8+0x8], UR4 ;  /* 0x00000804083f75b2 */ /* 0x0000e20008000100 */
[----:B------:R0:W4:Y:S01]  /*0260*/  SYNCS.EXCH.64 URZ, [UR8+0x18], UR6 ;  /* 0x00001806083f75b2 */ /* 0x0001220008000100 */
[----:B------:R-:W-:Y:S01]  /*0270*/  NOP ;  /* 0x0000000000007918 */ /* 0x000fe20000000000 */
.L_x_2:
[----:B------:R-:W-:Y:S01]  /*0280*/  SHF.R.S32.HI R7, RZ, 0x1f, R18 ;  /* 0x0000001fff077819 */ /* 0x000fe20000011412 */
[----:B------:R-:W5:Y:S01]  /*0290*/  SHFL.IDX PT, R0, R0, RZ, 0x1f ;  /* 0x00001fff00007589 */ /* 0x000f6200000e0000 */
[----:B0-----:R-:W0:Y:S01]  /*02a0*/  S2UR UR8, SR_CTAID.X ;  /* 0x00000000000879c3 */ /* 0x001e220000002500 */
[----:B------:R-:W-:Y:S02]  /*02b0*/  ELECT P0, URZ, PT ;  /* 0x00000000003f782f */ /* 0x000fe40003800000 */
[----:B------:R-:W-:Y:S01]  /*02c0*/  LEA.HI R7, R7, R18, RZ, 0x7 ;  /* 0x0000001207077211 */ /* 0x000fe200078f38ff */
[----:B------:R-:W1:Y:S01]  /*02d0*/  S2R R4, SR_CTAID.Y ;  /* 0x0000000000047919 */ /* 0x000e620000002600 */
[----:B------:R-:W-:Y:S01]  /*02e0*/  SHF.R.S32.HI R8, RZ, 0x1f, R3 ;  /* 0x0000001fff087819 */ /* 0x000fe20000011403 */
[----:B------:R-:W-:Y:S01]  /*02f0*/  ULDC UR4, c[0x0][0x150] ;  /* 0x0000540000047ab9 */ /* 0x000fe20000000800 */
[----:B------:R-:W-:Y:S01]  /*0300*/  LOP3.LUT R7, R7, 0xffffff80, RZ, 0xc0, !PT ;  /* 0xffffff8007077812 */ /* 0x000fe200078ec0ff */
[----:B------:R-:W-:Y:S01]  /*0310*/  NOP ;  /* 0x0000000000007918 */ /* 0x000fe20000000000 */
[----:B------:R-:W-:Y:S01]  /*0320*/  LEA.HI R8, R8, R3, RZ, 0x2 ;  /* 0x0000000308087211 */ /* 0x000fe200078f10ff */
[----:B------:R-:W2:Y:S01]  /*0330*/  LDC R10, c[0x0][0x144] ;  /* 0x00005100ff0a7b82 */ /* 0x000ea20000000800 */
[----:B------:R-:W-:Y:S01]  /*0340*/  NOP ;  /* 0x0000000000007918 */ /* 0x000fe20000000000 */
[----:B------:R-:W-:Y:S01]  /*0350*/  IMAD.IADD R6, R18, 0x1, -R7 ;  /* 0x0000000112067824 */ /* 0x000fe200078e0a07 */
[----:B------:R-:W-:Y:S01]  /*0360*/  LOP3.LUT R8, R8, 0x3ffffffc, RZ, 0xc0, !PT ;  /* 0x3ffffffc08087812 */ /* 0x000fe200078ec0ff */
[----:B------:R-:W-:Y:S01]  /*0370*/  IMAD.MOV.U32 R22, RZ, RZ, 0x1 ;  /* 0x00000001ff167424 */ /* 0x000fe200078e00ff */
[----:B------:R-:W-:-:S02]  /*0380*/  ISETP.NE.AND P3, PT, R5, RZ, PT ;  /* 0x000000ff0500720c */ /* 0x000fc40003f65270 */
[----:B------:R-:W-:Y:S01]  /*0390*/  SHF.R.S32.HI R7, RZ, 0x1f, R6 ;  /* 0x0000001fff077819 */ /* 0x000fe20000011406 */
[----:B------:R-:W-:Y:S01]  /*03a0*/  IMAD.IADD R8, R3, 0x1, -R8 ;  /* 0x0000000103087824 */ /* 0x000fe200078e0a08 */
[----:B------:R-:W3:Y:S02]  /*03b0*/  LDC R13, c[0x0][0x140] ;  /* 0x00005000ff0d7b82 */ /* 0x000ee40000000800 */
[----:B------:R-:W-:Y:S02]  /*03c0*/  LEA.HI R7, R7, R6, RZ, 0x3 ;  /* 0x0000000607077211 */ /* 0x000fe400078f18ff */
[----:B-----5:R-:W-:Y:S02]  /*03d0*/  ISETP.NE.OR P0, PT, R0, RZ, !P0 ;  /* 0x000000ff0000720c */ /* 0x020fe40004705670 */
[--C-:B------:R-:W-:Y:S02]  /*03e0*/  SHF.R.S32.HI R0, RZ, 0x3, R7.reuse ;  /* 0x00000003ff007819 */ /* 0x100fe40000011407 */
[----:B------:R-:W-:-:S02]  /*03f0*/  SHF.R.S32.HI R7, RZ, 0x1f, R7 ;  /* 0x0000001fff077819 */ /* 0x000fc40000011407 */
[----:B0-----:R-:W-:Y:S02]  /*0400*/  I2FP.F32.U32 R9, UR8 ;  /* 0x0000000800097c45 */ /* 0x001fe40008201000 */
[----:B------:R-:W-:-:S03]  /*0410*/  LEA.HI R7, R7, R0, RZ, 0x2 ;  /* 0x0000000007077211 */ /* 0x000fc600078f10ff */
[----:B------:R-:W-:Y:S01]  /*0420*/  FMUL R9, R9, UR4 ;  /* 0x0000000409097c20 */ /* 0x000fe20008400000 */
[----:B------:R-:W-:Y:S01]  /*0430*/  LOP3.LUT R7, R7, 0xfffffffc, RZ, 0xc0, !PT ;  /* 0xfffffffc07077812 */ /* 0x000fe200078ec0ff */
[----:B------:R-:W-:Y:S01]  /*0440*/  VOTEU.ALL UP0, P0 ;  /* 0x00000000003f7886 */ /* 0x000fe20000000000 */
[----:B-1----:R-:W-:Y:S01]  /*0450*/  I2FP.F32.U32 R3, R4 ;  /* 0x0000000400037245 */ /* 0x002fe20000201000 */
[----:B------:R-:W-:Y:S01]  /*0460*/  ULDC UR4, c[0x0][0x154] ;  /* 0x0000550000047ab9 */ /* 0x000fe20000000800 */
[----:B------:R-:W-:Y:S01]  /*0470*/  VOTEU.ALL UP1, P0 ;  /* 0x00000000003f7886 */ /* 0x000fe20000020000 */
[----:B------:R-:W0:Y:S01]  /*0480*/  F2I.U32.TRUNC.NTZ R9, R9 ;  /* 0x0000000900097305 */ /* 0x000e22000020f000 */
[----:B------:R-:W-:Y:S01]  /*0490*/  IMAD.IADD R7, R0, 0x1, -R7 ;  /* 0x0000000100077824 */ /* 0x000fe200078e0a07 */
[----:B------:R-:W1:Y:S01]  /*04a0*/  @!UP0 S2UR UR7, SR_CgaCtaId ;  /* 0x00000000000789c3 */ /* 0x000e620000008800 */
[----:B------:R-:W-:Y:S01]  /*04b0*/  FMUL R12, R3, UR4 ;  /* 0x00000004030c7c20 */ /* 0x000fe20008400000 */
[----:B------:R-:W-:Y:S01]  /*04c0*/  UMOV UR4, 0x20 ;  /* 0x0000002000047882 */ /* 0x000fe20000000000 */
[----:B------:R-:W-:Y:S01]  /*04d0*/  IMAD R8, R8, 0x4, R7 ;  /* 0x0000000408087824 */ /* 0x000fe200078e0207 */
[----:B------:R-:W-:Y:S01]  /*04e0*/  @!UP0 UMOV UR6, 0x400 ;  /* 0x0000040000068882 */ /* 0x000fe20000000000 */
[----:B------:R-:W-:-:S04]  /*04f0*/  @!UP0 UIADD3 UR4, -UR4, 0x100000, URZ ;  /* 0x0010000004048890 */ /* 0x000fc8000fffe13f */
[----:B------:R-:W-:Y:S02]  /*0500*/  @!UP0 USHF.L.U32 UR5, UR4, 0xb, URZ ;  /* 0x0000000b04058899 */ /* 0x000fe4000800063f */
[----:B------:R-:W-:Y:S01]  /*0510*/  @!UP0 USHF.L.U32 UR4, UR4, 0x1, URZ ;  /* 0x0000000104048899 */ /* 0x000fe2000800063f */
[----:B---3--:R-:W-:Y:S01]  /*0520*/  ISETP.EQ.U32.AND P2, PT, R13, 0x1, PT ;  /* 0x000000010d00780c */ /* 0x008fe20003f42070 */
[----:B------:R-:W3:Y:S01]  /*0530*/  F2I.U32.TRUNC.NTZ R12, R12 ;  /* 0x0000000c000c7305 */ /* 0x000ee2000020f000 */
[----:B------:R-:W-:Y:S01]  /*0540*/  LEA.HI R0, R8, R8, RZ, 0x1 ;  /* 0x0000000808007211 */ /* 0x000fe200078f08ff */
[----:B------:R-:W5:Y:S03]  /*0550*/  LDC R7, c[0x0][0x148] ;  /* 0x00005200ff077b82 */ /* 0x000f660000000800 */
[----:B------:R-:W-:Y:S01]  /*0560*/  LOP3.LUT R11, R0, 0xfffffffe, RZ, 0xc0, !PT ;  /* 0xfffffffe000b7812 */ /* 0x000fe200078ec0ff */
[----:B0-----:R-:W-:Y:S01]  /*0570*/  IMAD.MOV R15, RZ, RZ, -R9 ;  /* 0x000000ffff0f7224 */ /* 0x001fe200078e0a09 */
[----:B------:R-:W-:-:S03]  /*0580*/  SHF.R.S32.HI R9, RZ, 0x1f, R2 ;  /* 0x0000001fff097819 */ /* 0x000fc60000011402 */
[----:B--2---:R-:W-:Y:S01]  /*0590*/  IMAD R3, R10, R15, UR8 ;  /* 0x000000080a037e24 */ /* 0x004fe2000f8e020f */
[----:B------:R-:W-:Y:S01]  /*05a0*/  LEA.HI R9, R9, R2, RZ, 0x2 ;  /* 0x0000000209097211 */ /* 0x000fe200078f10ff */
[C---:B------:R-:W-:Y:S02]  /*05b0*/  IMAD.IADD R0, R8.reuse, 0x1, -R11 ;  /* 0x0000000108007824 */ /* 0x040fe400078e0a0b */
[----:B------:R-:W-:Y:S01]  /*05c0*/  IMAD.SHL.U32 R11, R8, 0x4, RZ ;  /* 0x00000004080b7824 */ /* 0x000fe200078e00ff */
[----:B------:R-:W-:Y:S01]  /*05d0*/  LOP3.LUT R9, R9, 0xfffffffc, RZ, 0xc0, !PT ;  /* 0xfffffffc09097812 */ /* 0x000fe200078ec0ff */
[----:B---3--:R-:W-:Y:S01]  /*05e0*/  IMAD.MOV R24, RZ, RZ, -R12 ;  /* 0x000000ffff187224 */ /* 0x008fe200078e0a0c */
[----:B------:R-:W-:Y:S01]  /*05f0*/  ISETP.NE.AND P4, PT, R0, R3, PT ;  /* 0x000000030000720c */ /* 0x000fe20003f85270 */
[----:B-1----:R-:W-:Y:S01]  /*0600*/  @!UP0 ULEA UR6, UR7, UR6, 0x18 ;  /* 0x0000000607068291 */ /* 0x002fe2000f8ec03f */
[----:B------:R-:W-:Y:S01]  /*0610*/  LOP3.LUT R152, R8, 0xc, R11, 0x78, !PT ;  /* 0x0000000c08987812 */ /* 0x000fe200078e780b */
[----:B------:R-:W-:Y:S01]  /*0620*/  IMAD.IADD R0, R2, 0x1, -R9 ;  /* 0x0000000102007824 */ /* 0x000fe200078e0a09 */
[----:B------:R-:W-:Y:S01]  /*0630*/  VOTEU.ALL UP0, P0 ;  /* 0x00000000003f7886 */ /* 0x000fe20000000000 */
[----:B------:R-:W-:Y:S01]  /*0640*/  LOP3.LUT P0, RZ, R6, 0x7, RZ, 0xc0, !PT ;  /* 0x0000000706ff7812 */ /* 0x000fe2000780c0ff */
[----:B------:R-:W-:-:S02]  /*0650*/  VIADD R6, R5, 0xffffffff ;  /* 0xffffffff05067836 */ /* 0x000fc40000000000 */
[----:B------:R-:W-:Y:S01]  /*0660*/  ISETP.NE.AND P1, PT, R0, 0x3, PT ;  /* 0x000000030000780c */ /* 0x000fe20003f25270 */
[----:B-----5:R-:W-:Y:S01]  /*0670*/  IMAD R9, R7, R24, R4 ;  /* 0x0000001807097224 */ /* 0x020fe200078e0204 */
[----:B------:R-:W-:Y:S02]  /*0680*/  ISETP.LT.U32.AND P0, PT, R152, 0x2, !P0 ;  /* 0x000000029800780c */ /* 0x000fe40004701070 */
[----:B------:R-:W-:Y:S01]  /*0690*/  ISETP.EQ.OR P1, PT, R0, RZ, !P1 ;  /* 0x000000ff0000720c */ /* 0x000fe20004f22670 */
[----:B------:R-:W0:Y:S02]  /*06a0*/  FENCE.VIEW.ASYNC.S ;  /* 0x00000000000073c6 */ /* 0x000e240000000000 */
[----:B0-----:R0:W1:Y:S01]  /*06b0*/  @!UP0 SYNCS.EXCH.64 URZ, [UR6+0x30], UR4 ;  /* 0x00003004063f85b2 */ /* 0x0010620008000100 */
[----:B------:R-:W-:Y:S02]  /*06c0*/  @P4 LEA.HI R2, R152, R152, RZ, 0x1 ;  /* 0x0000009898024211 */ /* 0x000fe400078f08ff */
[----:B------:R-:W-:-:S02]  /*06d0*/  ISETP.EQ.AND P1, PT, R5, RZ, P1 ;  /* 0x000000ff0500720c */ /* 0x000fc40000f22270 */
[----:B------:R-:W-:Y:S02]  /*06e0*/  @P4 SHF.R.S32.HI R2, RZ, 0x1, R2 ;  /* 0x00000001ff024819 */ /* 0x000fe40000011402 */
[----:B------:R-:W-:Y:S02]  /*06f0*/  ISETP.GE.U32.AND P6, PT, R6, 0x2, PT ;  /* 0x000000020600780c */ /* 0x000fe40003fc6070 */
[----:B------:R-:W-:Y:S02]  /*0700*/  @P4 ISETP.NE.AND P5, PT, R2, R9, PT ;  /* 0x000000090200420c */ /* 0x000fe40003fa5270 */
[----:B------:R-:W-:Y:S02]  /*0710*/  SEL R9, RZ, 0x1, !P0 ;  /* 0x00000001ff097807 */ /* 0x000fe40004000000 */
[----:B------:R-:W-:Y:S02]  /*0720*/  @P4 SEL R22, RZ, 0x1, P5 ;  /* 0x00000001ff164807 */ /* 0x000fe40002800000 */
[----:B------:R-:W-:Y:S01]  /*0730*/  SEL R19, RZ, 0x1, !P1 ;  /* 0x00000001ff137807 */ /* 0x000fe20004800000 */
[----:B------:R0:W2:Y:S01]  /*0740*/  @!UP1 SYNCS.EXCH.64 URZ, [UR6+0x38], UR4 ;  /* 0x00003804063f95b2 */ /* 0x0000a20008000100 */
[----:B------:R-:W-:Y:S01]  /*0750*/  LOP3.LUT R22, R22, R9, RZ, 0xc0, !PT ;  /* 0x0000000916167212 */ /* 0x000fe200078ec0ff */
[----:B------:R-:W-:Y:S01]  /*0760*/  NOP ;  /* 0x0000000000007918 */ /* 0x000fe20000000000 */
[----:B------:R-:W-:Y:S01]  /*0770*/  SEL R19, R19, 0x2, P6 ;  /* 0x0000000213137807 */ /* 0x000fe20003000000 */
[----:B------:R-:W-:Y:S06]  /*0780*/  @!P2 BRA `(.L_x_3) ;  /* 0x000000000008a947 */ /* 0x000fec0003800000 */
[----:B-12-4-:R-:W-:Y:S01]  /*0790*/  UCGABAR_ARV ;  /* 0x00000000000079c7 */ /* 0x016fe20008000000 */
[----:B------:R-:W-:Y:S05]  /*07a0*/  BRA `(.L_x_4) ;  /* 0x0000000000047947 */ /* 0x000fea0003800000 */
.L_x_3:
[----:B-12-4-:R-:W-:Y:S01]  /*07b0*/  NOP ;  /* 0x0000000000007918 */ /* 0x016fe20000000000 */
.L_x_4:
[----:B------:R-:W1:Y:S01]  /*07c0*/  LDC R2, c[0x0][0x65c] ;  /* 0x00019700ff027b82 */ /* 0x000e620000000800 */
[----:B------:R-:W-:Y:S02]  /*07d0*/  IMAD.U32 R8, RZ, RZ, UR8 ;  /* 0x00000008ff087e24 */ /* 0x000fe4000f8e00ff */
[----:B------:R-:W-:Y:S01]  /*07e0*/  IMAD.MOV.U32 R9, RZ, RZ, RZ ;  /* 0x000000ffff097224 */ /* 0x000fe200078e00ff */
[----:B-1----:R-:W-:-:S04]  /*07f0*/  ISETP.NE.AND P1, PT, R2, 0x1, PT ;  /* 0x000000010200780c */ /* 0x002fc80003f25270 */
[----:B------:R-:W-:-:S09]  /*0800*/  P2R R5, PR, RZ, 0x2 ;  /* 0x00000002ff057803 */ /* 0x000fd20000000000 */
[----:B------:R-:W1:Y:S01]  /*0810*/  @P1 LDC R17, c[0x0][0x10] ;  /* 0x00000400ff111b82 */ /* 0x000e620000000800 */
[----:B------:R-:W-:Y:S02]  /*0820*/  @P1 IMAD.MOV.U32 R5, RZ, RZ, RZ ;  /* 0x000000ffff051224 */ /* 0x000fe400078e00ff */
[----:B------:R-:W-:-:S05]  /*0830*/  @P1 IMAD.MOV.U32 R13, RZ, RZ, RZ ;  /* 0x000000ffff0d1224 */ /* 0x000fca00078e00ff */
[----:B------:R-:W2:Y:S01]  /*0840*/  @!P1 LDC R11, c[0x0][0xc] ;  /* 0x00000300ff0b9b82 */ /* 0x000ea20000000800 */
[----:B-1----:R-:W-:-:S04]  /*0850*/  @P1 IMAD.WIDE.U32 R16, R17, UR8, R4 ;  /* 0x0000000811101c25 */ /* 0x002fc8000f8e0004 */
[----:B------:R-:W-:Y:S02]  /*0860*/  @P1 IMAD.IADD R17, R17, 0x1, R13 ;  /* 0x0000000111111824 */ /* 0x000fe400078e020d */
[----:B--2---:R-:W-:-:S04]  /*0870*/  @!P1 IMAD.WIDE.U32 R8, R4, R11, R8 ;  /* 0x0000000b04089225 */ /* 0x004fc800078e0008 */
[----:B------:R-:W-:Y:S02]  /*0880*/  @!P1 IMAD.MOV.U32 R16, RZ, RZ, R8 ;  /* 0x000000ffff109224 */ /* 0x000fe400078e0008 */
[----:B------:R-:W-:Y:S01]  /*0890*/  @!P1 IMAD.MOV.U32 R17, RZ, RZ, R9 ;  /* 0x000000ffff119224 */ /* 0x000fe200078e0009 */
[----:B------:R-:W-:Y:S06]  /*08a0*/  @!P2 BRA `(.L_x_5) ;  /* 0x00000000000ca947 */ /* 0x000fec0003800000 */
[----:B------:R-:W-:Y:S01]  /*08b0*/  UCGABAR_WAIT ;  /* 0x0000000000007dc7 */ /* 0x000fe20008000000 */
[----:B------:R-:W-:Y:S01]  /*08c0*/  CCTL.IVALL ;  /* 0x00000000ff00798f */ /* 0x000fe20002000000 */
[----:B------:R-:W-:Y:S05]  /*08d0*/  BRA `(.L_x_6) ;  /* 0x0000000000047947 */ /* 0x000fea0003800000 */
.L_x_5:
[----:B------:R-:W-:Y:S06]  /*08e0*/  BAR.SYNC.DEFER_BLOCKING 0x0 ;  /* 0x0000000000007b1d */ /* 0x000fec0000010000 */
.L_x_6:
[----:B------:R-:W-:Y:S05]  /*08f0*/  @!P3 BRA `(.L_x_7) ;  /* 0x0000009c0064b947 */ /* 0x000fea0003800000 */
[----:B------:R-:W-:-:S13]  /*0900*/  ISETP.GT.U32.AND P0, PT, R6, 0x1, PT ;  /* 0x000000010600780c */ /* 0x000fda0003f04070 */
[----:B0-----:R-:W-:Y:S05]  /*0910*/  @P0 EXIT ;  /* 0x000000000000094d */ /* 0x001fea0003800000 */
[----:B------:R-:W-:Y:S01]  /*0920*/  ULDC.64 UR4, c[0x0][0x650] ;  /* 0x0001940000047ab9 */ /* 0x000fe20000000a00 */
[----:B------:R-:W-:Y:S01]  /*0930*/  PRMT R0, RZ, 0x7610, R0 ;  /* 0x00007610ff007816 */ /* 0x000fe20000000000 */
[----:B------:R-:W-:Y:S01]  /*0940*/  IMAD.MOV.U32 R154, RZ, RZ, -0x1 ;  /* 0xffffffffff9a7424 */ /* 0x000fe200078e00ff */
[----:B------:R-:W-:Y:S01]  /*0950*/  ISETP.GE.U32.AND P0, PT, R16, UR4, PT ;  /* 0x0000000410007c0c */ /* 0x000fe2000bf06070 */
[----:B------:R-:W-:Y:S02]  /*0960*/  IMAD.MOV.U32 R153, RZ, RZ, -0x1 ;  /* 0xffffffffff997424 */ /* 0x000fe400078e00ff */
[----:B------:R-:W-:Y:S01]  /*0970*/  IMAD.MOV.U32 R23, RZ, RZ, -0x1 ;  /* 0xffffffffff177424 */ /* 0x000fe200078e00ff */
[----:B------:R-:W-:-:S13]  /*0980*/  ISETP.GE.U32.AND.EX P0, PT, R17, UR5, PT, P0 ;  /* 0x0000000511007c0c */ /* 0x000fda000bf06100 */
[----:B------:R-:W-:Y:S05]  /*0990*/  @P0 BRA `(.L_x_8) ;  /* 0x00000004002c0947 */ /* 0x000fea0003800000 */
[----:B------:R-:W0:Y:S01]  /*09a0*/  LDC.64 R20, c[0x0][0x628] ;  /* 0x00018a00ff147b82 */ /* 0x000e220000000a00 */
[----:B------:R-:W-:Y:S02]  /*09b0*/  IMAD.MOV.U32 R8, RZ, RZ, R16 ;  /* 0x000000ffff087224 */ /* 0x000fe400078e0010 */
[----:B------:R-:W-:-:S05]  /*09c0*/  IMAD.MOV.U32 R9, RZ, RZ, R17 ;  /* 0x000000ffff097224 */ /* 0x000fca00078e0011 */
[----:B------:R-:W1:Y:S08]  /*09d0*/  LDC R0, c[0x0][0x630] ;  /* 0x00018c00ff007b82 */ /* 0x000e700000000800 */
[----:B------:R-:W2:Y:S01]  /*09e0*/  LDC.64 R26, c[0x0][0x620] ;  /* 0x00018800ff1a7b82 */ /* 0x000ea20000000a00 */
[----:B0-----:R-:W-:-:S04]  /*09f0*/  ISETP.NE.U32.AND P0, PT, R20, RZ, PT ;  /* 0x000000ff1400720c */ /* 0x001fc80003f05070 */
[----:B------:R-:W-:-:S13]  /*0a00*/  ISETP.NE.AND.EX P0, PT, R21, RZ, PT, P0 ;  /* 0x000000ff1500720c */ /* 0x000fda0003f05300 */
[----:B-12---:R-:W-:Y:S05]  /*0a10*/  @!P0 BRA `(.L_x_9) ;  /* 0x0000000000288947 */ /* 0x006fea0003800000 */
[----:B------:R-:W0:Y:S02]  /*0a20*/  LDC R13, c[0x0][0x634] ;  /* 0x00018d00ff0d7b82 */ /* 0x000e240000000800 */
[----:B0-----:R-:W-:-:S05]  /*0a30*/  IADD3 R13, P0, R16, R13, RZ ;  /* 0x0000000d100d7210 */ /* 0x001fca0007f1e0ff */
[----:B------:R-:W-:-:S04]  /*0a40*/  IMAD.X R15, RZ, RZ, R17, P0 ;  /* 0x000000ffff0f7224 */ /* 0x000fc800000e0611 */
[----:B------:R-:W-:-:S04]  /*0a50*/  IMAD.WIDE.U32 R8, R15, R20, RZ ;  /* 0x000000140f087225 */ /* 0x000fc800078e00ff */
[----:B------:R-:W-:-:S04]  /*0a60*/  IMAD.WIDE.U32 R10, P0, R13, R21, R8 ;  /* 0x000000150d0a7225 */ /* 0x000fc80007800008 */
[----:B------:R-:W-:-:S04]  /*0a70*/  IMAD.WIDE.U32 R8, R13, R20, RZ ;  /* 0x000000140d087225 */ /* 0x000fc800078e00ff */
[----:B------:R-:W-:Y:S01]  /*0a80*/  IMAD.X R13, RZ, RZ, RZ, P0 ;  /* 0x000000ffff0d7224 */ /* 0x000fe200000e06ff */
[----:B------:R-:W-:Y:S01]  /*0a90*/  IADD3 RZ, P0, R9, R10, RZ ;  /* 0x0000000a09ff7210 */ /* 0x000fe20007f1e0ff */
[----:B------:R-:W-:-:S04]  /*0aa0*/  IMAD.MOV.U32 R12, RZ, RZ, R11 ;  /* 0x000000ffff0c7224 */ /* 0x000fc800078e000b */
[----:B------:R-:W-:-:S08]  /*0ab0*/  IMAD.WIDE.U32.X R8, R15, R21, R12, P0 ;  /* 0x000000150f087225 */ /* 0x000fd000000e040c */
.L_x_9:
[----:B------:R-:W0:Y:S01]  /*0ac0*/  LDC.64 R20, c[0x0][0x640] ;  /* 0x00019000ff147b82 */ /* 0x000e220000000a00 */
[--C-:B------:R-:W-:Y:S01]  /*0ad0*/  SHF.R.U64 R28, R8, R0, R9.reuse ;  /* 0x00000000081c7219 */ /* 0x100fe20000001209 */
[----:B------:R-:W-:Y:S01]  /*0ae0*/  IMAD R30, R7, R24, R4 ;  /* 0x00000018071e7224 */ /* 0x000fe200078e0204 */
[----:B------:R-:W-:Y:S01]  /*0af0*/  SHF.R.U32.HI R0, RZ, R0, R9 ;  /* 0x00000000ff007219 */ /* 0x000fe20000011609 */
[----:B------:R-:W-:Y:S01]  /*0b00*/  IMAD.MOV.U32 R23, RZ, RZ, 0x1 ;  /* 0x00000001ff177424 */ /* 0x000fe200078e00ff */
[----:B------:R-:W-:-:S03]  /*0b10*/  IADD3 R5, P0, RZ, -R28, RZ ;  /* 0x8000001cff057210 */ /* 0x000fc60007f1e0ff */
[----:B------:R-:W1:Y:S02]  /*0b20*/  LDC R6, c[0x0][0x618] ;  /* 0x00018600ff067b82 */ /* 0x000e640000000800 */
[----:B------:R-:W-:-:S04]  /*0b30*/  IMAD.X R9, RZ, RZ, ~R0, P0 ;  /* 0x000000ffff097224 */ /* 0x000fc800000e0e00 */
[-C--:B------:R-:W-:Y:S02]  /*0b40*/  IMAD R0, R9, R26.reuse, RZ ;  /* 0x0000001a09007224 */ /* 0x080fe400078e02ff */
[----:B------:R-:W2:Y:S01]  /*0b50*/  LDC R11, c[0x0][0x608] ;  /* 0x00018200ff0b7b82 */ /* 0x000ea20000000800 */
[----:B------:R-:W-:-:S04]  /*0b60*/  IMAD.WIDE.U32 R8, R5, R26, R16 ;  /* 0x0000001a05087225 */ /* 0x000fc800078e0010 */
[----:B------:R-:W-:-:S03]  /*0b70*/  IMAD R5, R5, R27, R0 ;  /* 0x0000001b05057224 */ /* 0x000fc600078e0200 */
[----:B------:R-:W3:Y:S01]  /*0b80*/  LDC R12, c[0x0][0x658] ;  /* 0x00019600ff0c7b82 */ /* 0x000ee20000000800 */
[----:B0-----:R-:W-:Y:S01]  /*0b90*/  ISETP.NE.U32.AND P0, PT, R20, RZ, PT ;  /* 0x000000ff1400720c */ /* 0x001fe20003f05070 */
[----:B------:R-:W-:Y:S02]  /*0ba0*/  IMAD.IADD R5, R9, 0x1, R5 ;  /* 0x0000000109057824 */ /* 0x000fe400078e0205 */
[----:B------:R-:W-:Y:S01]  /*0bb0*/  IMAD.MOV.U32 R9, RZ, RZ, -0x1 ;  /* 0xffffffffff097424 */ /* 0x000fe200078e00ff */
[----:B------:R-:W-:-:S03]  /*0bc0*/  ISETP.NE.AND.EX P0, PT, R21, RZ, PT, P0 ;  /* 0x000000ff1500720c */ /* 0x000fc60003f05300 */
[----:B------:R-:W0:Y:S01]  /*0bd0*/  LDC R15, c[0x0][0x600] ;  /* 0x00018000ff0f7b82 */ /* 0x000e220000000800 */
[-CC-:B-1----:R-:W-:Y:S02]  /*0be0*/  SHF.R.U64 R13, R8, R6.reuse, R5.reuse ;  /* 0x00000006080d7219 */ /* 0x182fe40000001205 */
[----:B------:R-:W-:-:S05]  /*0bf0*/  SHF.R.U32.HI R0, RZ, R6, R5 ;  /* 0x00000006ff007219 */ /* 0x000fca0000011605 */
[----:B------:R-:W1:Y:S01]  /*0c00*/  LDC R14, c[0x0][0x648] ;  /* 0x00019200ff0e7b82 */ /* 0x000e620000000800 */
[-CC-:B--2---:R-:W-:Y:S02]  /*0c10*/  SHF.R.U64 R27, R13, R11.reuse, R0.reuse ;  /* 0x0000000b0d1b7219 */ /* 0x184fe40000001200 */
[----:B------:R-:W-:-:S05]  /*0c20*/  SHF.R.U32.HI R5, RZ, R11, R0 ;  /* 0x0000000bff057219 */ /* 0x000fca0000011600 */
[----:B------:R-:W2:Y:S01]  /*0c30*/  LDC R26, c[0x0][0x638] ;  /* 0x00018e00ff1a7b82 */ /* 0x000ea20000000800 */
[-CC-:B---3--:R-:W-:Y:S02]  /*0c40*/  SHF.R.U64 R24, R27, R12.reuse, R5.reuse ;  /* 0x0000000c1b187219 */ /* 0x188fe40000001205 */
[-C--:B------:R-:W-:Y:S02]  /*0c50*/  SHF.L.U32 R0, R9, R12.reuse, RZ ;  /* 0x0000000c09007219 */ /* 0x080fe400000006ff */
[----:B------:R-:W-:Y:S01]  /*0c60*/  SHF.R.U32.HI R5, RZ, R12, R5 ;  /* 0x0000000cff057219 */ /* 0x000fe20000011605 */
[----:B------:R-:W-:Y:S01]  /*0c70*/  IMAD.MOV.U32 R4, RZ, RZ, R24 ;  /* 0x000000ffff047224 */ /* 0x000fe200078e0018 */
[----:B------:R-:W-:Y:S01]  /*0c80*/  LOP3.LUT R10, RZ, R0, RZ, 0x33, !PT ;  /* 0x00000000ff0a7212 */ /* 0x000fe200078e33ff */
[----:B------:R-:W3:Y:S01]  /*0c90*/  LDC R25, c[0x0][0x610] ;  /* 0x00018400ff197b82 */ /* 0x000ee20000000800 */
[----:B------:R-:W-:Y:S05]  /*0ca0*/  @!P0 BRA `(.L_x_10) ;  /* 0x0000000000288947 */ /* 0x000fea0003800000 */
[----:B------:R-:W4:Y:S02]  /*0cb0*/  LDC R9, c[0x0][0x64c] ;  /* 0x00019300ff097b82 */ /* 0x000f240000000800 */
[----:B----4-:R-:W-:-:S05]  /*0cc0*/  IADD3 R9, P0, R24, R9, RZ ;  /* 0x0000000918097210 */ /* 0x010fca0007f1e0ff */
        /* <DEDUP_REMOVED lines=8> */
.L_x_10:
[----:B-1----:R-:W-:Y:S01]  /*0d50*/  SHF.R.U64 R4, R4, R14, R5 ;  /* 0x0000000e04047219 */ /* 0x002fe20000001205 */
[----:B0-----:R-:W-:Y:S01]  /*0d60*/  VIADD R6, R15, 0xffffffff ;  /* 0xffffffff0f067836 */ /* 0x001fe20000000000 */
[----:B------:R-:W-:Y:S01]  /*0d70*/  SHF.L.U32 R0, R23, R12, RZ ;  /* 0x0000000c17007219 */ /* 0x000fe200000006ff */
[----:B------:R-:W-:Y:S01]  /*0d80*/  IMAD.MOV.U32 R23, RZ, RZ, R28 ;  /* 0x000000ffff177224 */ /* 0x000fe200078e001c */
[----:B------:R-:W-:Y:S01]  /*0d90*/  LOP3.LUT R5, R27, R10, RZ, 0xc0, !PT ;  /* 0x0000000a1b057212 */ /* 0x000fe200078ec0ff */
[----:B------:R-:W-:Y:S01]  /*0da0*/  IMAD.MOV R7, RZ, RZ, -R4 ;  /* 0x000000ffff077224 */ /* 0x000fe200078e0a04 */
[----:B------:R-:W-:Y:S02]  /*0db0*/  SEL R3, R3, R30, !P1 ;  /* 0x0000001e03037207 */ /* 0x000fe40004800000 */
[----:B------:R-:W-:Y:S01]  /*0dc0*/  LOP3.LUT R6, R13, R6, RZ, 0xc0, !PT ;  /* 0x000000060d067212 */ /* 0x000fe200078ec0ff */
[----:B------:R-:W-:Y:S02]  /*0dd0*/  IMAD R4, R0, R4, R5 ;  /* 0x0000000400047224 */ /* 0x000fe400078e0205 */
[----:B--2---:R-:W-:-:S02]  /*0de0*/  IMAD R0, R7, R26, R24 ;  /* 0x0000001a07007224 */ /* 0x004fc400078e0218 */
[----:B---3--:R-:W-:Y:S02]  /*0df0*/  IMAD R3, R4, R25, R3 ;  /* 0x0000001904037224 */ /* 0x008fe400078e0203 */
[----:B------:R-:W-:Y:S02]  /*0e00*/  IMAD R154, R0, R15, R6 ;  /* 0x0000000f009a7224 */ /* 0x000fe400078e0206 */
[----:B------:R-:W-:-:S03]  /*0e10*/  IMAD.MOV.U32 R4, RZ, RZ, 0x1 ;  /* 0x00000001ff047424 */ /* 0x000fc600078e00ff */
[----:B------:R-:W-:Y:S02]  /*0e20*/  SEL R153, R154, R3, !P1 ;  /* 0x000000039a997207 */ /* 0x000fe40004800000 */
[----:B------:R-:W-:Y:S02]  /*0e30*/  PRMT R0, R4, 0x7610, R0 ;  /* 0x0000761004007816 */ /* 0x000fe40000000000 */
[----:B------:R-:W-:-:S07]  /*0e40*/  SEL R154, R3, R154, !P1 ;  /* 0x0000009a039a7207 */ /* 0x000fce0004800000 */
.L_x_8:
[----:B------:R-:W-:-:S08]  /*0e50*/  NOP ;  /* 0x0000000000007918 */ /* 0x000fd00000000000 */
[----:B------:R-:W0:Y:S02]  /*0e60*/  USETMAXREG.TRY_ALLOC.CTAPOOL UP0, 0xe8 ;  /* 0x000000e8000079c8 */ /* 0x000e240008000600 */
[----:B0-----:R-:W-:-:S13]  /*0e70*/  PLOP3.LUT P0, PT, PT, PT, UP0, 0x80, 0x0 ;  /* 0x000000000000781c */ /* 0x001fda0003f0f008 */
[----:B------:R-:W-:Y:S05]  /*0e80*/  @!P0 BRA `(.L_x_8) ;  /* 0xfffffffc00f08947 */ /* 0x000fea000383ffff */
[----:B------:R-:W-:Y:S01]  /*0e90*/  ULDC.64 UR4, c[0x0][0x598] ;  /* 0x0001660000047ab9 */ /* 0x000fe20000000a00 */
[----:B------:R-:W-:Y:S01]  /*0ea0*/  ULDC.64 UR36, c[0x0][0x208] ;  /* 0x0000820000247ab9 */ /* 0x000fe20000000a00 */
[----:B------:R-:W-:-:S04]  /*0eb0*/  ISETP.NE.U32.AND P0, PT, RZ, UR4, PT ;  /* 0x00000004ff007c0c */ /* 0x000fc8000bf05070 */
[----:B------:R-:W-:-:S13]  /*0ec0*/  ISETP.NE.AND.EX P0, PT, RZ, UR5, PT, P0 ;  /* 0x00000005ff007c0c */ /* 0x000fda000bf05300 */
[----:B------:R-:W-:Y:S05]  /*0ed0*/  @!P0 BRA `(.L_x_11) ;  /* 0x00000000001c8947 */ /* 0x000fea0003800000 */
[----:B------:R-:W0:Y:S02]  /*0ee0*/  LDC.64 R4, c[0x0][0x598] ;  /* 0x00016600ff047b82 */ /* 0x000e240000000a00 */
[----:B0-----:R-:W2:Y:S02]  /*0ef0*/  LDG.E.64 R4, desc[UR36][R4.64] ;  /* 0x0000002404047981 */ /* 0x001ea4000c1e1b00 */
[----:B--2---:R-:W-:-:S04]  /*0f00*/  ISETP.NE.U32.AND P0, PT, R4, RZ, PT ;  /* 0x000000ff0400720c */ /* 0x004fc80003f05070 */
[----:B------:R-:W-:-:S13]  /*0f10*/  ISETP.NE.AND.EX P0, PT, R5, RZ, PT, P0 ;  /* 0x000000ff0500720c */ /* 0x000fda0003f05300 */
[----:B------:R-:W-:Y:S05]  /*0f20*/  @!P0 BRA `(.L_x_11) ;  /* 0x0000000000088947 */ /* 0x000fea0003800000 */
[----:B------:R0:W5:Y:S01]  /*0f30*/  LD.E R155, desc[UR36][R4.64] ;  /* 0x00000024049b7980 */ /* 0x000162000c101900 */
[----:B------:R-:W-:Y:S05]  /*0f40*/  BRA `(.L_x_12) ;  /* 0x0000000000247947 */ /* 0x000fea0003800000 */
.L_x_11:
[----:B------:R-:W-:Y:S02]  /*0f50*/  ULDC.64 UR4, c[0x0][0x588] ;  /* 0x0001620000047ab9 */ /* 0x000fe40000000a00 */
[----:B------:R-:W-:-:S04]  /*0f60*/  ISETP.NE.U32.AND P0, PT, RZ, UR4, PT ;  /* 0x00000004ff007c0c */ /* 0x000fc8000bf05070 */
[----:B------:R-:W-:-:S13]  /*0f70*/  ISETP.NE.AND.EX P0, PT, RZ, UR5, PT, P0 ;  /* 0x00000005ff007c0c */ /* 0x000fda000bf05300 */
[----:B------:R-:W-:Y:S05]  /*0f80*/  @!P0 BRA `(.L_x_13) ;  /* 0x00000000000c8947 */ /* 0x000fea0003800000 */
[----:B------:R-:W0:Y:S02]  /*0f90*/  LDC.64 R4, c[0x0][0x588] ;  /* 0x00016200ff047b82 */ /* 0x000e240000000a00 */
[----:B0-----:R1:W5:Y:S01]  /*0fa0*/  LDG.E R155, desc[UR36][R4.64] ;  /* 0x00000024049b7981 */ /* 0x001362000c1e1900 */
[----:B------:R-:W-:Y:S05]  /*0fb0*/  BRA `(.L_x_12) ;  /* 0x0000000000087947 */ /* 0x000fea0003800000 */
.L_x_13:
[----:B------:R-:W-:Y:S02]  /*0fc0*/  ULDC UR4, c[0x0][0x580] ;  /* 0x0001600000047ab9 */ /* 0x000fe40000000800 */
[----:B------:R-:W-:-:S07]  /*0fd0*/  IMAD.U32 R155, RZ, RZ, UR4 ;  /* 0x00000004ff9b7e24 */ /* 0x000fce000f8e00ff */
.L_x_12:
[----:B------:R-:W-:Y:S02]  /*0fe0*/  ULDC.64 UR4, c[0x0][0x5a0] ;  /* 0x0001680000047ab9 */ /* 0x000fe40000000a00 */
[----:B------:R-:W-:-:S04]  /*0ff0*/  ISETP.NE.U32.AND P0, PT, RZ, UR4, PT ;  /* 0x00000004ff007c0c */ /* 0x000fc8000bf05070 */
[----:B------:R-:W-:-:S13]  /*1000*/  ISETP.NE.AND.EX P0, PT, RZ, UR5, PT, P0 ;  /* 0x00000005ff007c0c */ /* 0x000fda000bf05300 */
[----:B------:R-:W-:Y:S05]  /*1010*/  @!P0 BRA `(.L_x_14) ;  /* 0x00000000001c8947 */ /* 0x000fea0003800000 */
[----:B01----:R-:W0:Y:S02]  /*1020*/  LDC.64 R4, c[0x0][0x5a0] ;  /* 0x00016800ff047b82 */ /* 0x003e240000000a00 */
[----:B0-----:R-:W2:Y:S02]  /*1030*/  LDG.E.64 R4, desc[UR36][R4.64] ;  /* 0x0000002404047981 */ /* 0x001ea4000c1e1b00 */
[----:B--2---:R-:W-:-:S04]  /*1040*/  ISETP.NE.U32.AND P0, PT, R4, RZ, PT ;  /* 0x000000ff0400720c */ /* 0x004fc80003f05070 */
[----:B------:R-:W-:-:S13]  /*1050*/  ISETP.NE.AND.EX P0, PT, R5, RZ, PT, P0 ;  /* 0x000000ff0500720c */ /* 0x000fda0003f05300 */
[----:B------:R-:W-:Y:S05]  /*1060*/  @!P0 BRA `(.L_x_14) ;  /* 0x0000000000088947 */ /* 0x000fea0003800000 */
[----:B------:R0:W5:Y:S01]  /*1070*/  LD.E R156, desc[UR36][R4.64] ;  /* 0x00000024049c7980 */ /* 0x000162000c101900 */
[----:B------:R-:W-:Y:S05]  /*1080*/  BRA `(.L_x_15) ;  /* 0x0000000000247947 */ /* 0x000fea0003800000 */
.L_x_14:
[----:B------:R-:W-:Y:S02]  /*1090*/  ULDC.64 UR4, c[0x0][0x590] ;  /* 0x0001640000047ab9 */ /* 0x000fe40000000a00 */
[----:B------:R-:W-:-:S04]  /*10a0*/  ISETP.NE.U32.AND P0, PT, RZ, UR4, PT ;  /* 0x00000004ff007c0c */ /* 0x000fc8000bf05070 */
[----:B------:R-:W-:-:S13]  /*10b0*/  ISETP.NE.AND.EX P0, PT, RZ, UR5, PT, P0 ;  /* 0x00000005ff007c0c */ /* 0x000fda000bf05300 */
[----:B------:R-:W-:Y:S05]  /*10c0*/  @!P0 BRA `(.L_x_16) ;  /* 0x00000000000c8947 */ /* 0x000fea0003800000 */
[----:B------:R-:W2:Y:S02]  /*10d0*/  LDC.64 R156, c[0x0][0x590] ;  /* 0x00016400ff9c7b82 */ /* 0x000ea40000000a00 */
[----:B--2---:R2:W5:Y:S01]  /*10e0*/  LDG.E R156, desc[UR36][R156.64] ;  /* 0x000000249c9c7981 */ /* 0x004562000c1e1900 */
[----:B------:R-:W-:Y:S05]  /*10f0*/  BRA `(.L_x_15) ;  /* 0x0000000000087947 */ /* 0x000fea0003800000 */
.L_x_16:
[----:B------:R-:W-:Y:S02]  /*1100*/  ULDC UR4, c[0x0][0x584] ;  /* 0x0001610000047ab9 */ /* 0x000fe40000000800 */
[----:B------:R-:W-:-:S07]  /*1110*/  IMAD.U32 R156, RZ, RZ, UR4 ;  /* 0x00000004ff9c7e24 */ /* 0x000fce000f8e00ff */
.L_x_15:
[----:B------:R-:W-:-:S13]  /*1120*/  LOP3.LUT P0, RZ, R0, 0xff, RZ, 0xc0, !PT ;  /* 0x000000ff00ff7812 */ /* 0x000fda000780c0ff */
[----:B------:R-:W-:Y:S05]  /*1130*/  @!P0 EXIT ;  /* 0x000000000000894d */ /* 0x000fea0003800000 */
[----:B------:R-:W-:Y:S01]  /*1140*/  ULDC UR4, c[0x0][0x28c] ;  /* 0x0000a30000047ab9 */ /* 0x000fe20000000800 */
[----:B--2---:R-:W-:Y:S01]  /*1150*/  LOP3.LUT R157, R19, 0x1, RZ, 0xfc, !PT ;  /* 0x00000001139d7812 */ /* 0x004fe200078efcff */
[----:B------:R-:W-:Y:S01]  /*1160*/  UIADD3 UR4, UR4, 0x7f, URZ ;  /* 0x0000007f04047890 */ /* 0x000fe2000fffe03f */
[----:B------:R-:W-:Y:S01]  /*1170*/  UMOV UR38, URZ ;  /* 0x0000003f00267c82 */ /* 0x000fe20008000000 */
[----:B------:R-:W-:Y:S02]  /*1180*/  UMOV UR39, URZ ;  /* 0x0000003f00277c82 */ /* 0x000fe40008000000 */
[----:B------:R-:W-:-:S04]  /*1190*/  USHF.R.S32.HI UR5, URZ, 0x1f, UR4 ;  /* 0x0000001f3f057899 */ /* 0x000fc80008011404 */
[----:B------:R-:W-:-:S04]  /*11a0*/  ULEA.HI UR5, UR5, UR4, URZ, 0x7 ;  /* 0x0000000405057291 */ /* 0x000fc8000f8f383f */
[----:B------:R-:W-:-:S12]  /*11b0*/  USHF.R.S32.HI UR40, URZ, 0x7, UR5 ;  /* 0x000000073f287899 */ /* 0x000fd80008011405 */
.L_x_290:
[----:B------:R-:W-:Y:S01]  /*11c0*/  LOP3.LUT R0, R18, 0x80, RZ, 0xc0, !PT ;  /* 0x0000008012007812 */ /* 0x000fe200078ec0ff */
[----:B--2---:R-:W2:Y:S01]  /*11d0*/  S2UR UR7, SR_CgaCtaId ;  /* 0x00000000000779c3 */ /* 0x004ea20000008800 */
[----:B------:R-:W-:Y:S02]  /*11e0*/  UMOV UR6, 0x400 ;  /* 0x0000040000067882 */ /* 0x000fe40000000000 */
[----:B------:R-:W-:-:S06]  /*11f0*/  SHF.R.U32.HI R0, RZ, 0x7, R0 ;  /* 0x00000007ff007819 */ /* 0x000fcc0000011600 */
[----:B---3--:R-:W3:Y:S01]  /*1200*/  SHFL.IDX PT, R0, R0, RZ, 0x1f ;  /* 0x00001fff00007589 */ /* 0x008ee200000e0000 */
[----:B--2---:R-:W-:Y:S01]  /*1210*/  ULEA UR6, UR7, UR6, 0x18 ;  /* 0x0000000607067291 */ /* 0x004fe2000f8ec03f */
[----:B---3--:R-:W-:-:S13]  /*1220*/  R2UR UR4, R0 ;  /* 0x00000000000472ca */ /* 0x008fda00000e0000 */
[----:B------:R-:W-:-:S04]  /*1230*/  ULEA.HI UR5, UR4, UR4, URZ, 0x1 ;  /* 0x0000000404057291 */ /* 0x000fc8000f8f083f */
[----:B------:R-:W-:-:S04]  /*1240*/  ULOP3.LUT UR5, UR5, 0x7fffe, URZ, 0xc0, !UPT ;  /* 0x0007fffe05057892 */ /* 0x000fc8000f8ec03f */
[----:B------:R-:W-:-:S03]  /*1250*/  UIADD3 UR5, UR4, -UR5, URZ ;  /* 0x8000000504057290 */ /* 0x000fc6000fffe03f */
[----:B------:R-:W-:Y:S01]  /*1260*/  ULDC UR4, c[0x0][0x28c] ;  /* 0x0000a30000047ab9 */ /* 0x000fe20000000800 */
[----:B------:R-:W-:Y:S01]  /*1270*/  ULEA UR5, UR5, UR6, 0xd ;  /* 0x0000000605057291 */ /* 0x000fe2000f8e683f */
[----:B------:R-:W-:-:S03]  /*1280*/  ISETP.LT.AND P0, PT, RZ, UR4, PT ;  /* 0x00000004ff007c0c */ /* 0x000fc6000bf01270 */
[----:B------:R-:W-:-:S04]  /*1290*/  UIADD3 UR5, UR5, 0x100, URZ ;  /* 0x0000010005057890 */ /* 0x000fc8000fffe03f */
[----:B------:R-:W-:-:S04]  /*12a0*/  USHF.R.U32.HI UR5, URZ, 0x4, UR5 ;  /* 0x000000043f057899 */ /* 0x000fc80008011605 */
[----:B------:R-:W-:Y:S02]  /*12b0*/  ULOP3.LUT UR41, UR5, 0x3fff, URZ, 0xc0, !UPT ;  /* 0x00003fff05297892 */ /* 0x000fe4000f8ec03f */
[----:B-1--45:R-:W-:Y:S10]  /*12c0*/  @P0 BRA `(.L_x_17) ;  /* 0x0000000000400947 */ /* 0x032ff40003800000 */
[----:B------:R-:W-:Y:S01]  /*12d0*/  MOV R0, 0x0 ;  /* 0x0000000000007802 */ /* 0x000fe20000000f00 */
[----:B------:R-:W-:Y:S01]  /*12e0*/  ULDC.64 UR4, c[0x4][0x68] ;  /* 0x01001a0000047ab9 */ /* 0x000fe20000000a00 */
[----:B------:R-:W-:Y:S01]  /*12f0*/  ULDC.64 UR6, c[0x4][0x8] ;  /* 0x0100020000067ab9 */ /* 0x000fe20000000a00 */
[----:B01----:R-:W-:Y:S01]  /*1300*/  IMAD.U32 R4, RZ, RZ, UR4 ;  /* 0x00000004ff047e24 */ /* 0x003fe2000f8e00ff */
[----:B------:R0:W1:Y:S01]  /*1310*/  LDC.64 R14, c[0x4][R0] ;  /* 0x01000000000e7b82 */ /* 0x0000620000000a00 */
[----:B------:R-:W-:Y:S01]  /*1320*/  IMAD.U32 R5, RZ, RZ, UR5 ;  /* 0x00000005ff057e24 */ /* 0x000fe2000f8e00ff */
[----:B------:R-:W-:Y:S01]  /*1330*/  ULDC.64 UR4, c[0x4][0x70] ;  /* 0x01001c0000047ab9 */ /* 0x000fe20000000a00 */
[----:B------:R-:W-:Y:S02]  /*1340*/  IMAD.U32 R10, RZ, RZ, UR6 ;  /* 0x00000006ff0a7e24 */ /* 0x000fe4000f8e00ff */
[----:B------:R-:W-:Y:S02]  /*1350*/  IMAD.U32 R6, RZ, RZ, UR4 ;  /* 0x00000004ff067e24 */ /* 0x000fe4000f8e00ff */
[----:B------:R-:W-:-:S02]  /*1360*/  IMAD.U32 R7, RZ, RZ, UR5 ;  /* 0x00000005ff077e24 */ /* 0x000fc4000f8e00ff */
[----:B------:R-:W-:Y:S02]  /*1370*/  IMAD.U32 R11, RZ, RZ, UR7 ;  /* 0x00000007ff0b7e24 */ /* 0x000fe4000f8e00ff */
[----:B------:R-:W-:Y:S02]  /*1380*/  IMAD.MOV.U32 R8, RZ, RZ, 0x1e1 ;  /* 0x000001e1ff087424 */ /* 0x000fe400078e00ff */
[----:B------:R-:W-:Y:S02]  /*1390*/  IMAD.MOV.U32 R12, RZ, RZ, 0x1 ;  /* 0x00000001ff0c7424 */ /* 0x000fe400078e00ff */
[----:B0-----:R-:W-:-:S07]  /*13a0*/  IMAD.MOV.U32 R13, RZ, RZ, RZ ;  /* 0x000000ffff0d7224 */ /* 0x001fce00078e00ff */
[----:B------:R-:W-:-:S07]  /*13b0*/  LEPC R20, `(.L_x_17) ;  /* 0x000000001014794e */ /* 0x000fce0000000000 */
[----:B-1---5:R-:W-:Y:S05]  /*13c0*/  CALL.ABS.NOINC R14 ;  /* 0x000000000e007343 */ /* 0x022fea0003c00000 */
.L_x_17:
[----:B------:R-:W-:-:S13]  /*13d0*/  ISETP.NE.AND P0, PT, R157, 0x3, PT ;  /* 0x000000039d00780c */ /* 0x000fda0003f05270 */
[----:B------:R-:W-:Y:S05]  /*13e0*/  @!P0 BRA `(.L_x_18) ;  /* 0x0000000000048947 */ /* 0x000fea0003800000 */
[----:B------:R-:W-:Y:S01]  /*13f0*/  BPT.TRAP 0x1 ;  /* 0x000000040000795c */ /* 0x000fe20000300000 */
.L_x_18:
[----:B------:R-:W2:Y:S01]  /*1400*/  S2UR UR5, SR_CgaCtaId ;  /* 0x00000000000579c3 */ /* 0x000ea20000008800 */
[----:B------:R-:W-:Y:S01]  /*1410*/  UMOV UR4, 0x400 ;  /* 0x0000040000047882 */ /* 0x000fe20000000000 */
[----:B------:R-:W-:Y:S02]  /*1420*/  IMAD.U32 R0, RZ, RZ, UR38 ;  /* 0x00000026ff007e24 */ /* 0x000fe4000f8e00ff */
[----:B------:R-:W-:-:S03]  /*1430*/  IMAD.U32 R3, RZ, RZ, UR39 ;  /* 0x00000027ff037e24 */ /* 0x000fc6000f8e00ff */
[----:B------:R-:W-:Y:S01]  /*1440*/  SHF.L.U32 R0, R0, 0x1f, RZ ;  /* 0x0000001f00007819 */ /* 0x000fe200000006ff */
[----:B--2---:R-:W-:-:S06]  /*1450*/  ULEA UR4, UR5, UR4, 0x18 ;  /* 0x0000000405047291 */ /* 0x004fcc000f8ec03f */
[----:B------:R-:W-:-:S04]  /*1460*/  IMAD.U32 R6, RZ, RZ, UR4 ;  /* 0x00000004ff067e24 */ /* 0x000fc8000f8e00ff */
[----:B------:R-:W-:-:S04]  /*1470*/  IMAD R3, R3, 0x8, R6 ;  /* 0x0000000803037824 */ /* 0x000fc800078e0206 */
[----:B------:R2:W3:Y:S01]  /*1480*/  SYNCS.PHASECHK.TRANS64.TRYWAIT P1, [R3+URZ], R0 ;  /* 0x00000000030075a7 */ /* 0x0004e2000802017f */
[----:B------:R-:W-:Y:S05]  /*1490*/  @!P0 BRA `(.L_x_19) ;  /* 0x0000000000048947 */ /* 0x000fea0003800000 */
[----:B------:R-:W-:Y:S01]  /*14a0*/  BPT.TRAP 0x1 ;  /* 0x000000040000795c */ /* 0x000fe20000300000 */
.L_x_19:
[----:B---3--:R-:W-:Y:S05]  /*14b0*/  @P1 BRA `(.L_x_20) ;  /* 0x0000000000081947 */ /* 0x008fea0003800000 */
[----:B------:R-:W3:Y:S02]  /*14c0*/  SYNCS.PHASECHK.TRANS64.TRYWAIT P1, [R3+URZ], R0 ;  /* 0x00000000030075a7 */ /* 0x000ee4000802017f */
[----:B---3--:R-:W-:Y:S05]  /*14d0*/  @!P1 BRA `(.L_x_21) ;  /* 0x000000a400c49947 */ /* 0x008fea0003800000 */
.L_x_20:
[----:B------:R-:W-:-:S04]  /*14e0*/  UISETP.LT.AND UP0, UPT, UR40, 0x1, UPT ;  /* 0x000000012800788c */ /* 0x000fc8000bf01270 */
[----:B------:R-:W-:-:S06]  /*14f0*/  USEL UR4, UR40, 0x1, UP0 ;  /* 0x0000000128047887 */ /* 0x000fcc0008000000 */
[----:B--23--:R-:W-:Y:S01]  /*1500*/  IMAD.U32 R0, RZ, RZ, UR4 ;  /* 0x00000004ff007e24 */ /* 0x00cfe2000f8e00ff */
[----:B------:R-:W-:Y:S05]  /*1510*/  WARPSYNC.ALL ;  /* 0x0000000000007948 */ /* 0x000fea0003800000 */
[----:B------:R-:W-:-:S04]  /*1520*/  IADD3 R0, -R0, UR40, RZ ;  /* 0x0000002800007c10 */ /* 0x000fc8000fffe1ff */
[----:B------:R-:W-:Y:S02]  /*1530*/  ISETP.GE.AND P1, PT, R0, 0x1, PT ;  /* 0x000000010000780c */ /* 0x000fe40003f26270 */
[----:B------:R-:W-:Y:S01]  /*1540*/  R2UR UR4, R6 ;  /* 0x00000000060472ca */ /* 0x000fe200000e0000 */
[----:B------:R-:W-:Y:S01]  /*1550*/  WARPGROUP.ARRIVE ;  /* 0x00000000000079c5 */ /* 0x000fe20000000000 */
[----:B------:R-:W-:Y:S01]  /*1560*/  UMOV UR9, 0x40000040 ;  /* 0x4000004000097882 */ /* 0x000fe20000000000 */
[----:B------:R-:W-:-:S10]  /*1570*/  UMOV UR11, 0x40000040 ;  /* 0x40000040000b7882 */ /* 0x000fd40000000000 */
[----:B------:R-:W-:-:S04]  /*1580*/  UIADD3 UR4, UR4, 0x10100, URZ ;  /* 0x0001010004047890 */ /* 0x000fc8000fffe03f */
[----:B------:R-:W-:-:S04]  /*1590*/  USHF.R.U32.HI UR4, URZ, 0x4, UR4 ;  /* 0x000000043f047899 */ /* 0x000fc80008011604 */
[----:B------:R-:W-:Y:S02]  /*15a0*/  ULOP3.LUT UR5, UR4, 0x3fff, URZ, 0xc0, !UPT ;  /* 0x00003fff04057892 */ /* 0x000fe4000f8ec03f */
[----:B------:R-:W-:Y:S02]  /*15b0*/  ULOP3.LUT UR4, UR41, 0x10000, URZ, 0xfc, !UPT ;  /* 0x0001000029047892 */ /* 0x000fe4000f8efc3f */
[----:B------:R-:W-:Y:S02]  /*15c0*/  ULOP3.LUT UR5, UR5, 0x10000, URZ, 0xfc, !UPT ;  /* 0x0001000005057892 */ /* 0x000fe4000f8efc3f */
[----:B------:R-:W-:Y:S02]  /*15d0*/  ULEA UR6, UR39, UR4, 0xb ;  /* 0x0000000427067291 */ /* 0x000fe4000f8e583f */
[----:B------:R-:W-:-:S05]  /*15e0*/  ULEA UR7, UR39, UR5, 0xc ;  /* 0x0000000527077291 */ /* 0x000fca000f8e603f */
[----:B------:R-:W-:Y:S02]  /*15f0*/  UMOV UR8, UR6 ;  /* 0x0000000600087c82 */ /* 0x000fe40008000000 */
[----:B------:R-:W-:Y:S02]  /*1600*/  UMOV UR10, UR7 ;  /* 0x00000007000a7c82 */ /* 0x000fe40008000000 */
[----:B------:R-:W-:Y:S01]  /*1610*/  HGMMA.64x256x16.F32 R24, gdesc[UR8], RZ, !UPT, gsb0 ;  /* 0x03e00000081879f0 */ /* 0x000fe2000c0008ff */
[----:B------:R-:W-:Y:S02]  /*1620*/  UIADD3 UR8, UR6, 0x2, URZ ;  /* 0x0000000206087890 */ /* 0x000fe4000fffe03f */
[----:B------:R-:W-:Y:S01]  /*1630*/  UIADD3 UR10, UR7, 0x2, URZ ;  /* 0x00000002070a7890 */ /* 0x000fe2000fffe03f */
[----:B------:R-:W-:Y:S01]  /*1640*/  UMOV UR9, 0x40000040 ;  /* 0x4000004000097882 */ /* 0x000fe20000000000 */
[----:B------:R-:W-:Y:S01]  /*1650*/  UMOV UR11, 0x40000040 ;  /* 0x40000040000b7882 */ /* 0x000fe20000000000 */
[----:B------:R-:W-:-:S02]  /*1660*/  WARPGROUP.DEPBAR.LE gsb0, 0x0 ;  /* 0x00008000000079c5 */ /* 0x000fc40000010000 */
[----:B------:R-:W-:-:S15]  /*1670*/  WARPGROUP.ARRIVE ;  /* 0x00000000000079c5 */ /* 0x000fde0000000000 */
[----:B------:R-:W-:-:S05]  /*1680*/  NOP ;  /* 0x0000000000007918 */ /* 0x000fca0000000000 */
[----:B------:R-:W-:Y:S01]  /*1690*/  HGMMA.64x256x16.F32 R24, gdesc[UR8], R24, gsb0 ;  /* 0x03e00000081879f0 */ /* 0x000fe20008000818 */
[----:B------:R-:W-:Y:S02]  /*16a0*/  UIADD3 UR8, UR6, 0x4, URZ ;  /* 0x0000000406087890 */ /* 0x000fe4000fffe03f */
[----:B------:R-:W-:Y:S01]  /*16b0*/  UIADD3 UR10, UR7, 0x4, URZ ;  /* 0x00000004070a7890 */ /* 0x000fe2000fffe03f */
[----:B------:R-:W-:Y:S01]  /*16c0*/  UMOV UR9, 0x40000040 ;  /* 0x4000004000097882 */ /* 0x000fe20000000000 */
[----:B------:R-:W-:Y:S01]  /*16d0*/  UMOV UR11, 0x40000040 ;  /* 0x40000040000b7882 */ /* 0x000fe20000000000 */
[----:B------:R-:W-:Y:S02]  /*16e0*/  WARPGROUP.DEPBAR.LE gsb0, 0x0 ;  /* 0x00008000000079c5 */ /* 0x000fe40000010000 */
        /* <DEDUP_REMOVED lines=42> */
[----:B------:R-:W-:Y:S03]  /*1990*/  HGMMA.64x256x16.F32 R24, gdesc[UR8], R24, gsb0 ;  /* 0x03e00000081879f0 */ /* 0x000fe60008000818 */
[----:B------:R-:W-:Y:S02]  /*19a0*/  WARPGROUP.DEPBAR.LE gsb0, 0x0 ;  /* 0x00008000000079c5 */ /* 0x000fe40000010000 */
[----:B------:R-:W-:Y:S05]  /*19b0*/  @!P1 BRA `(.L_x_22) ;  /* 0x0000000400b09947 */ /* 0x000fea0003800000 */
[----:B------:R-:W-:Y:S02]  /*19c0*/  UIADD3 UR6, UR39, 0x1, URZ ;  /* 0x0000000127067890 */ /* 0x000fe4000fffe03f */
[----:B------:R-:W-:Y:S02]  /*19d0*/  IMAD.U32 R3, RZ, RZ, UR39 ;  /* 0x00000027ff037e24 */ /* 0x000fe4000f8e00ff */
[----:B------:R-:W-:-:S04]  /*19e0*/  UISETP.NE.AND UP0, UPT, UR6, 0x2, UPT ;  /* 0x000000020600788c */ /* 0x000fc8000bf05270 */
[----:B------:R-:W-:Y:S02]  /*19f0*/  USEL UR7, URZ, 0x1, UP0 ;  /* 0x000000013f077887 */ /* 0x000fe40008000000 */
[----:B------:R-:W-:Y:S02]  /*1a00*/  USEL UR6, UR6, URZ, UP0 ;  /* 0x0000003f06067287 */ /* 0x000fe40008000000 */
[----:B------:R-:W-:-:S06]  /*1a10*/  ULOP3.LUT UR7, UR38, UR7, URZ, 0x3c, !UPT ;  /* 0x0000000726077292 */ /* 0x000fcc000f8e3c3f */
[----:B------:R-:W-:-:S07]  /*1a20*/  IMAD.U32 R7, RZ, RZ, UR7 ;  /* 0x00000007ff077e24 */ /* 0x000fce000f8e00ff */
.L_x_29:
[----:B------:R-:W-:Y:S05]  /*1a30*/  @!P0 BRA `(.L_x_23) ;  /* 0x0000000000048947 */ /* 0x000fea0003800000 */
[----:B------:R-:W-:Y:S01]  /*1a40*/  BPT.TRAP 0x1 ;  /* 0x000000040000795c */ /* 0x000fe20000300000 */
.L_x_23:
[----:B------:R-:W2:Y:S01]  /*1a50*/  S2UR UR8, SR_CgaCtaId ;  /* 0x00000000000879c3 */ /* 0x000ea20000008800 */
[----:B------:R-:W-:Y:S01]  /*1a60*/  UMOV UR7, 0x400 ;  /* 0x0000040000077882 */ /* 0x000fe20000000000 */
[----:B01----:R-:W-:Y:S01]  /*1a70*/  IMAD.U32 R5, RZ, RZ, UR6 ;  /* 0x00000006ff057e24 */ /* 0x003fe2000f8e00ff */
[----:B------:R-:W-:Y:S01]  /*1a80*/  SHF.L.U32 R4, R7, 0x1f, RZ ;  /* 0x0000001f07047819 */ /* 0x000fe200000006ff */
[----:B--2---:R-:W-:-:S06]  /*1a90*/  ULEA UR7, UR8, UR7, 0x18 ;  /* 0x0000000708077291 */ /* 0x004fcc000f8ec03f */
[----:B------:R-:W-:-:S04]  /*1aa0*/  IMAD.U32 R6, RZ, RZ, UR7 ;  /* 0x00000007ff067e24 */ /* 0x000fc8000f8e00ff */
[----:B------:R-:W-:-:S04]  /*1ab0*/  IMAD R5, R5, 0x8, R6 ;  /* 0x0000000805057824 */ /* 0x000fc800078e0206 */
[----:B------:R0:W1:Y:S01]  /*1ac0*/  SYNCS.PHASECHK.TRANS64.TRYWAIT P1, [R5+URZ], R4 ;  /* 0x00000004050075a7 */ /* 0x000062000802017f */
[----:B------:R-:W-:Y:S05]  /*1ad0*/  @!P0 BRA `(.L_x_24) ;  /* 0x0000000000048947 */ /* 0x000fea0003800000 */
[----:B------:R-:W-:Y:S01]  /*1ae0*/  BPT.TRAP 0x1 ;  /* 0x000000040000795c */ /* 0x000fe20000300000 */
.L_x_24:
[----:B-1----:R-:W-:Y:S05]  /*1af0*/  @P1 BRA `(.L_x_25) ;  /* 0x0000000000081947 */ /* 0x002fea0003800000 */
[----:B------:R-:W1:Y:S02]  /*1b00*/  SYNCS.PHASECHK.TRANS64.TRYWAIT P1, [R5+URZ], R4 ;  /* 0x00000004050075a7 */ /* 0x000e64000802017f */
[----:B-1----:R-:W-:Y:S05]  /*1b10*/  @!P1 BRA `(.L_x_26) ;  /* 0x000000a000489947 */ /* 0x002fea0003800000 */
.L_x_25:
[----:B------:R-:W-:Y:S01]  /*1b20*/  ULEA UR7, UR6, UR4, 0xb ;  /* 0x0000000406077291 */ /* 0x000fe2000f8e583f */
[----:B------:R-:W-:Y:S01]  /*1b30*/  WARPGROUP.ARRIVE ;  /* 0x00000000000079c5 */ /* 0x000fe20000000000 */
[----:B------:R-:W-:Y:S01]  /*1b40*/  ULEA UR12, UR6, UR5, 0xc ;  /* 0x00000005060c7291 */ /* 0x000fe2000f8e603f */
[----:B------:R-:W-:Y:S01]  /*1b50*/  UMOV UR9, 0x40000040 ;  /* 0x4000004000097882 */ /* 0x000fe20000000000 */
[----:B------:R-:W-:-:S03]  /*1b60*/  UMOV UR11, 0x40000040 ;  /* 0x40000040000b7882 */ /* 0x000fc60000000000 */
[----:B------:R-:W-:Y:S02]  /*1b70*/  UMOV UR8, UR7 ;  /* 0x0000000700087c82 */ /* 0x000fe40008000000 */
[----:B------:R-:W-:Y:S02]  /*1b80*/  UMOV UR10, UR12 ;  /* 0x0000000c000a7c82 */ /* 0x000fe40008000000 */
[----:B------:R-:W-:Y:S01]  /*1b90*/  HGMMA.64x256x16.F32 R24, gdesc[UR8], R24, gsb0 ;  /* 0x03e00000081879f0 */ /* 0x000fe20008000818 */
        /* <DEDUP_REMOVED lines=58> */
[----:B------:R-:W-:Y:S01]  /*1f40*/  BPT.TRAP 0x1 ;  /* 0x000000040000795c */ /* 0x000fe20000300000 */
.L_x_27:
[----:B------:R-:W-:-:S13]  /*1f50*/  ISETP.NE.AND P1, PT, R22, RZ, PT ;  /* 0x000000ff1600720c */ /* 0x000fda0003f25270 */
[----:B01----:R-:W-:-:S04]  /*1f60*/  @P1 IMAD R4, R3, 0x8, R6 ;  /* 0x0000000803041824 */ /* 0x003fc800078e0206 */
[----:B------:R-:W-:-:S05]  /*1f70*/  @P1 VIADD R5, R4, 0x10 ;  /* 0x0000001004051836 */ /* 0x000fca0000000000 */
[----:B------:R-:W-:-:S04]  /*1f80*/  @P1 PRMT R5, R152, 0x654, R5 ;  /* 0x0000065498051816 */ /* 0x000fc80000000005 */
[----:B------:R0:W-:Y:S01]  /*1f90*/  @P1 SYNCS.ARRIVE.TRANS64.RED.A1T0 RZ, [R5+URZ], RZ ;  /* 0x000000ff05ff19a7 */ /* 0x0001e2000810043f */
[----:B------:R-:W-:-:S13]  /*1fa0*/  ISETP.GT.U32.AND P1, PT, R19, 0x1, PT ;  /* 0x000000011300780c */ /* 0x000fda0003f24070 */
[----:B0-----:R-:W-:Y:S05]  /*1fb0*/  @P1 BRA `(.L_x_28) ;  /* 0x0000000000041947 */ /* 0x001fea0003800000 */
[----:B------:R-:W-:Y:S01]  /*1fc0*/  BPT.TRAP 0x1 ;  /* 0x000000040000795c */ /* 0x000fe20000300000 */
.L_x_28:
[----:B------:R-:W-:Y:S01]  /*1fd0*/  UIADD3 UR6, UR6, 0x1, URZ ;  /* 0x0000000106067890 */ /* 0x000fe2000fffe03f */
[C---:B------:R-:W-:Y:S01]  /*1fe0*/  ISETP.GT.AND P2, PT, R0.reuse, 0x1, PT ;  /* 0x000000010000780c */ /* 0x040fe20003f44270 */
[----:B------:R-:W-:Y:S02]  /*1ff0*/  VIADD R3, R3, 0x1 ;  /* 0x0000000103037836 */ /* 0x000fe40000000000 */
[----:B------:R-:W-:Y:S01]  /*2000*/  UISETP.NE.AND UP0, UPT, UR6, 0x2, UPT ;  /* 0x000000020600788c */ /* 0x000fe2000bf05270 */
[----:B------:R-:W-:Y:S02]  /*2010*/  VIADD R0, R0, 0xffffffff ;  /* 0xffffffff00007836 */ /* 0x000fe40000000000 */
[C---:B------:R-:W-:Y:S01]  /*2020*/  ISETP.NE.AND P1, PT, R3.reuse, 0x2, PT ;  /* 0x000000020300780c */ /* 0x040fe20003f25270 */
[----:B------:R-:W-:Y:S02]  /*2030*/  USEL UR7, URZ, 0x1, UP0 ;  /* 0x000000013f077887 */ /* 0x000fe40008000000 */
[----:B------:R-:W-:Y:S01]  /*2040*/  USEL UR6, UR6, URZ, UP0 ;  /* 0x0000003f06067287 */ /* 0x000fe20008000000 */
[----:B------:R-:W-:-:S03]  /*2050*/  SEL R3, R3, RZ, P1 ;  /* 0x000000ff03037207 */ /* 0x000fc60000800000 */
[----:B------:R-:W-:Y:S01]  /*2060*/  LOP3.LUT R7, R7, UR7, RZ, 0x3c, !PT ;  /* 0x0000000707077c12 */ /* 0x000fe2000f8e3cff */
[----:B------:R-:W-:Y:S07]  /*2070*/  @P2 BRA `(.L_x_29) ;  /* 0xfffffff8006c2947 */ /* 0x000fee000383ffff */
.L_x_22:
[----:B------:R-:W2:Y:S02]  /*2080*/  LDC R0, c[0x0][0x28c] ;  /* 0x0000a300ff007b82 */ /* 0x000ea40000000800 */
[----:B--2---:R-:W-:-:S13]  /*2090*/  ISETP.GE.AND P1, PT, R0, 0x1, PT ;  /* 0x000000010000780c */ /* 0x004fda0003f26270 */
[----:B------:R-:W-:Y:S05]  /*20a0*/  @!P1 BRA `(.L_x_30) ;  /* 0x0000000000409947 */ /* 0x000fea0003800000 */
[----:B------:R-:W-:Y:S05]  /*20b0*/  @!P0 BRA `(.L_x_31) ;  /* 0x0000000000048947 */ /* 0x000fea0003800000 */
[----:B------:R-:W-:Y:S01]  /*20c0*/  BPT.TRAP 0x1 ;  /* 0x000000040000795c */ /* 0x000fe20000300000 */
.L_x_31:
[----:B------:R-:W-:Y:S01]  /*20d0*/  ISETP.NE.AND P0, PT, R22, RZ, PT ;  /* 0x000000ff1600720c */ /* 0x000fe20003f05270 */
[----:B------:R-:W-:-:S12]  /*20e0*/  UISETP.LT.AND UP1, UPT, UR40, 0x1, UPT ;  /* 0x000000012800788c */ /* 0x000fd8000bf21270 */
[----:B------:R-:W-:-:S05]  /*20f0*/  VOTEU.ANY UP0, P0 ;  /* 0x00000000003f7886 */ /* 0x000fca0000000100 */
[----:B------:R-:W-:-:S04]  /*2100*/  @UP0 USEL UR4, UR40, 0x1, UP1 ;  /* 0x0000000128040887 */ /* 0x000fc80008800000 */
[----:B------:R-:W-:-:S06]  /*2110*/  @UP0 UIADD3 UR4, UR39, UR40, -UR4 ;  /* 0x0000002827040290 */ /* 0x000fcc000fffe804 */
[----:B------:R-:W-:-:S04]  /*2120*/  IMAD.U32 R0, RZ, RZ, UR4 ;  /* 0x00000004ff007e24 */ /* 0x000fc8000f8e00ff */
[----:B------:R-:W-:-:S05]  /*2130*/  @P0 IMAD.SHL.U32 R0, R0, 0x8, RZ ;  /* 0x0000000800000824 */ /* 0x000fca00078e00ff */
[----:B------:R-:W-:-:S04]  /*2140*/  @P0 LOP3.LUT R0, R0, 0x8, RZ, 0xc0, !PT ;  /* 0x0000000800000812 */ /* 0x000fc800078ec0ff */
[----:B------:R-:W-:-:S04]  /*2150*/  @P0 IADD3 R3, R6, 0x10, R0 ;  /* 0x0000001006030810 */ /* 0x000fc80007ffe000 */
[----:B------:R-:W-:-:S04]  /*2160*/  @P0 PRMT R3, R152, 0x654, R3 ;  /* 0x0000065498030816 */ /* 0x000fc80000000003 */
[----:B------:R2:W-:Y:S01]  /*2170*/  @P0 SYNCS.ARRIVE.TRANS64.RED.A1T0 RZ, [R3+URZ], RZ ;  /* 0x000000ff03ff09a7 */ /* 0x0005e2000810043f */
[----:B------:R-:W-:-:S13]  /*2180*/  ISETP.GT.U32.AND P0, PT, R19, 0x1, PT ;  /* 0x000000011300780c */ /* 0x000fda0003f04070 */
[----:B--2---:R-:W-:Y:S05]  /*2190*/  @P0 BRA `(.L_x_30) ;  /* 0x0000000000040947 */ /* 0x004fea0003800000 */
[----:B------:R-:W-:Y:S01]  /*21a0*/  BPT.TRAP 0x1 ;  /* 0x000000040000795c */ /* 0x000fe20000300000 */
.L_x_30:
[----:B------:R-:W2:Y:S01]  /*21b0*/  LDC R6, c[0x0][0x288] ;  /* 0x0000a200ff067b82 */ /* 0x000ea20000000800 */
[--C-:B------:R-:W-:Y:S01]  /*21c0*/  SHF.R.U32.HI R0, RZ, 0x2, R18.reuse ;  /* 0x00000002ff007819 */ /* 0x100fe20000011612 */
[----:B------:R-:W-:Y:S01]  /*21d0*/  UIADD3 UR39, UR40, UR39, URZ ;  /* 0x0000002728277290 */ /* 0x000fe2000fffe03f */
[----:B01----:R-:W-:Y:S01]  /*21e0*/  SHF.R.U32.HI R5, RZ, 0x7, R18 ;  /* 0x00000007ff057819 */ /* 0x003fe20000011612 */
[----:B------:R-:W-:Y:S01]  /*21f0*/  ULDC UR8, c[0x0][0x284] ;  /* 0x0000a10000087ab9 */ /* 0x000fe20000000800 */
[----:B------:R-:W-:Y:S01]  /*2200*/  LOP3.LUT R4, R18, 0x60, RZ, 0xc0, !PT ;  /* 0x0000006012047812 */ /* 0x000fe200078ec0ff */
[----:B------:R-:W-:Y:S01]  /*2210*/  USHF.R.U32.HI UR4, URZ, 0x1, UR39 ;  /* 0x000000013f047899 */ /* 0x000fe20008011627 */
[----:B------:R-:W-:Y:S01]  /*2220*/  LOP3.LUT R3, R0, 0x7, RZ, 0xc0, !PT ;  /* 0x0000000700037812 */ /* 0x000fe200078ec0ff */
[----:B------:R-:W-:Y:S01]  /*2230*/  UISETP.GT.U32.AND UP1, UPT, UR39, 0x1, UPT ;  /* 0x000000012700788c */ /* 0x000fe2000bf24070 */
[----:B------:R-:W-:Y:S01]  /*2240*/  LOP3.LUT R0, R5, 0x1, RZ, 0xc0, !PT ;  /* 0x0000000105007812 */ /* 0x000fe200078ec0ff */
[----:B------:R-:W-:Y:S01]  /*2250*/  ULOP3.LUT UR4, UR4, 0x1, URZ, 0xc0, !UPT ;  /* 0x0000000104047892 */ /* 0x000fe2000f8ec03f */
[----:B------:R-:W-:Y:S01]  /*2260*/  SHF.R.U32.HI R10, RZ, 0x1, R4 ;  /* 0x00000001ff0a7819 */ /* 0x000fe20000011604 */
[----:B------:R-:W-:Y:S01]  /*2270*/  IMAD.SHL.U32 R4, R18, 0x2, RZ ;  /* 0x0000000212047824 */ /* 0x000fe200078e00ff */
[----:B------:R-:W-:Y:S01]  /*2280*/  SHF.R.S32.HI R21, RZ, 0x1f, R23 ;  /* 0x0000001fff157819 */ /* 0x000fe20000011417 */
[----:B------:R-:W-:Y:S01]  /*2290*/  IMAD.SHL.U32 R8, R0, 0x40, RZ ;  /* 0x0000004000087824 */ /* 0x000fe200078e00ff */
[--C-:B------:R-:W-:Y:S01]  /*22a0*/  IADD3 R5, RZ, -R10, -R3.reuse ;  /* 0x8000000aff057210 */ /* 0x100fe20007ffe803 */
[----:B------:R-:W-:Y:S01]  /*22b0*/  UISETP.NE.U32.AND UP0, UPT, UR4, 0x1, UPT ;  /* 0x000000010400788c */ /* 0x000fe2000bf05070 */
[----:B------:R-:W-:Y:S01]  /*22c0*/  LOP3.LUT R4, R4, 0x6, RZ, 0xc0, !PT ;  /* 0x0000000604047812 */ /* 0x000fe200078ec0ff */
[----:B------:R-:W-:Y:S01]  /*22d0*/  ULDC.64 UR6, c[0x0][0x5d0] ;  /* 0x0001740000067ab9 */ /* 0x000fe20000000a00 */
[----:B------:R-:W-:Y:S01]  /*22e0*/  LOP3.LUT R3, R8, 0x40, R3, 0xe2, !PT ;  /* 0x0000004008037812 */ /* 0x000fe200078ee203 */
[----:B------:R-:W-:Y:S01]  /*22f0*/  IMAD R11, R0, -0x40, R5 ;  /* 0xffffffc0000b7824 */ /* 0x000fe200078e0205 */
[----:B------:R-:W-:Y:S01]  /*2300*/  LOP3.LUT R0, R18, 0x3, RZ, 0xc0, !PT ;  /* 0x0000000312007812 */ /* 0x000fe200078ec0ff */
[----:B------:R-:W-:Y:S01]  /*2310*/  UISETP.LT.U32.AND UP1, UPT, UR40, 0x2, UP1 ;  /* 0x000000022800788c */ /* 0x000fe20008f21070 */
[----:B------:R-:W-:Y:S01]  /*2320*/  PRMT R8, R4, 0x6540, R153 ;  /* 0x0000654004087816 */ /* 0x000fe20000000099 */
[----:B------:R-:W-:Y:S01]  /*2330*/  IMAD.SHL.U32 R153, R153, 0x100, RZ ;  /* 0x0000010099997824 */ /* 0x000fe200078e00ff */
[----:B------:R-:W-:Y:S01]  /*2340*/  UISETP.GT.U32.AND UP0, UPT, UR40, 0x1, !UP0 ;  /* 0x000000012800788c */ /* 0x000fe2000c704070 */
[----:B--2---:R-:W-:Y:S01]  /*2350*/  IMAD R12, R0, -0x2, R6 ;  /* 0xfffffffe000c7824 */ /* 0x004fe200078e0206 */
[----:B------:R-:W-:Y:S01]  /*2360*/  SHF.R.S32.HI R9, RZ, 0x1f, R8 ;  /* 0x0000001fff097819 */ /* 0x000fe20000011408 */
[C---:B------:R-:W-:Y:S01]  /*2370*/  IMAD.SHL.U32 R0, R154.reuse, 0x80, RZ ;  /* 0x000000809a007824 */ /* 0x040fe200078e00ff */
[----:B------:R-:W-:Y:S01]  /*2380*/  ISETP.GE.AND P0, PT, R153, R6, PT ;  /* 0x000000069900720c */ /* 0x000fe20003f06270 */
[----:B------:R-:W-:Y:S01]  /*2390*/  IMAD R4, R21, UR6, RZ ;  /* 0x0000000615047c24 */ /* 0x000fe2000f8e02ff */
[----:B------:R-:W-:Y:S01]  /*23a0*/  USEL UR5, URZ, 0x1, !UP1 ;  /* 0x000000013f057887 */ /* 0x000fe2000c800000 */
[----:B------:R-:W-:Y:S01]  /*23b0*/  IMAD.WIDE R6, R154, 0x80, RZ ;  /* 0x000000809a067825 */ /* 0x000fe200078e02ff */
[C---:B------:R-:W-:Y:S01]  /*23c0*/  ISETP.GE.OR P0, PT, R0.reuse, UR8, P0 ;  /* 0x0000000800007c0c */ /* 0x040fe20008706670 */
[----:B------:R-:W-:Y:S01]  /*23d0*/  USEL UR4, URZ, 0x1, !UP0 ;  /* 0x000000013f047887 */ /* 0x000fe2000c000000 */
[----:B------:R-:W-:Y:S01]  /*23e0*/  IADD3 R0, -R0, UR8, R11 ;  /* 0x0000000800007c10 */ /* 0x000fe2000fffe10b */
[C---:B------:R-:W-:Y:S01]  /*23f0*/  IMAD R13, R23.reuse, UR7, R4 ;  /* 0x00000007170d7c24 */ /* 0x040fe2000f8e0204 */
[----:B------:R-:W-:Y:S01]  /*2400*/  ULOP3.LUT UR39, UR39, 0x1, URZ, 0xc0, !UPT ;  /* 0x0000000127277892 */ /* 0x000fe2000f8ec03f */
[----:B------:R-:W-:Y:S01]  /*2410*/  IMAD.WIDE.U32 R4, R23, UR6, R8 ;  /* 0x0000000617047c25 */ /* 0x000fe2000f8e0008 */
[----:B------:R-:W-:Y:S01]  /*2420*/  ULOP3.LUT UR38, UR4, UR38, UR5, 0x96, !UPT ;  /* 0x0000002604267292 */ /* 0x000fe2000f8e9605 */
[----:B------:R-:W-:-:S02]  /*2430*/  LOP3.LUT R169, R6, R3, R10, 0xfe, !PT ;  /* 0x0000000306a97212 */ /* 0x000fc400078efe0a */
[----:B------:R-:W-:Y:S02]  /*2440*/  IMAD.IADD R5, R5, 0x1, R13 ;  /* 0x0000000105057824 */ /* 0x000fe400078e020d */
[----:B------:R-:W-:Y:S02]  /*2450*/  IMAD.IADD R3, R12, 0x1, -R153 ;  /* 0x000000010c037824 */ /* 0x000fe400078e0a99 */
[----:B------:R-:W-:Y:S01]  /*2460*/  IMAD.MOV.U32 R154, RZ, RZ, -0x1 ;  /* 0xffffffffff9a7424 */ /* 0x000fe200078e00ff */
[----:B------:R-:W-:Y:S06]  /*2470*/  @P0 BRA `(.L_x_32) ;  /* 0x0000007800dc0947 */ /* 0x000fec0003800000 */
[----:B------:R-:W0:Y:S01]  /*2480*/  LDC.64 R10, c[0x0][0x5c8] ;  /* 0x00017200ff0a7b82 */ /* 0x000e220000000a00 */
[----:B-----5:R-:W-:Y:S01]  /*2490*/  FSETP.NEU.AND P0, PT, R156, RZ, PT ;  /* 0x000000ff9c00720b */ /* 0x020fe20003f0d000 */
[----:B------:R-:W-:Y:S01]  /*24a0*/  BSSY B0, `(.L_x_32) ;  /* 0x00007b4000007945 */ /* 0x000fe20003800000 */
[----:B------:R-:W-:-:S04]  /*24b0*/  ISETP.GT.AND P2, PT, R3, RZ, PT ;  /* 0x000000ff0300720c */ /* 0x000fc80003f44270 */
[----:B------:R-:W-:Y:S01]  /*24c0*/  ISETP.GT.AND P1, PT, R0, RZ, P2 ;  /* 0x000000ff0000720c */ /* 0x000fe20001724270 */
[-C--:B0-----:R-:W-:Y:S02]  /*24d0*/  IMAD R12, R7, R10.reuse, RZ ;  /* 0x0000000a070c7224 */ /* 0x081fe400078e02ff */
[----:B------:R-:W-:-:S04]  /*24e0*/  IMAD.WIDE.U32 R160, R169, R10, R4 ;  /* 0x0000000aa9a07225 */ /* 0x000fc800078e0004 */
[----:B------:R-:W-:-:S04]  /*24f0*/  IMAD R5, R169, R11, R12 ;  /* 0x0000000ba9057224 */ /* 0x000fc800078e020c */
[----:B------:R-:W-:Y:S01]  /*2500*/  IMAD.IADD R153, R161, 0x1, R5 ;  /* 0x00000001a1997824 */ /* 0x000fe200078e0205 */
[----:B------:R-:W-:Y:S06]  /*2510*/  @!P0 BRA `(.L_x_33) ;  /* 0x0000005400988947 */ /* 0x000fec0003800000 */
[----:B------:R-:W0:Y:S01]  /*2520*/  LDC.64 R14, c[0x0][0x5b8] ;  /* 0x00016e00ff0e7b82 */ /* 0x000e220000000a00 */
[----:B------:R-:W-:-:S07]  /*2530*/  ULDC.64 UR4, c[0x0][0x5c0] ;  /* 0x0001700000047ab9 */ /* 0x000fce0000000a00 */
[----:B------:R-:W1:Y:S08]  /*2540*/  LDC.64 R166, c[0x0][0x5b0] ;  /* 0x00016c00ffa67b82 */ /* 0x000e700000000a00 */
[----:B------:R-:W2:Y:S01]  /*2550*/  LDC.64 R12, c[0x0][0x5a8] ;  /* 0x00016a00ff0c7b82 */ /* 0x000ea20000000a00 */
[-C--:B0-----:R-:W-:Y:S02]  /*2560*/  IMAD R4, R21, R14.reuse, RZ ;  /* 0x0000000e15047224 */ /* 0x081fe400078e02ff */
[----:B------:R-:W-:-:S04]  /*2570*/  IMAD.WIDE.U32 R162, R23, R14, R8 ;  /* 0x0000000e17a27225 */ /* 0x000fc800078e0008 */
[----:B------:R-:W-:Y:S02]  /*2580*/  IMAD R161, R23, R15, R4 ;  /* 0x0000000f17a17224 */ /* 0x000fe400078e0204 */
[-C--:B-1----:R-:W-:Y:S02]  /*2590*/  IMAD R6, R7, R166.reuse, RZ ;  /* 0x000000a607067224 */ /* 0x082fe400078e02ff */
[----:B------:R-:W-:Y:S02]  /*25a0*/  IMAD.IADD R21, R163, 0x1, R161 ;  /* 0x00000001a3157824 */ /* 0x000fe400078e02a1 */
[----:B------:R-:W-:Y:S02]  /*25b0*/  IMAD.MOV.U32 R20, RZ, RZ, R162 ;  /* 0x000000ffff147224 */ /* 0x000fe400078e00a2 */
[C---:B------:R-:W-:Y:S02]  /*25c0*/  IMAD R165, R169.reuse, R167, R6 ;  /* 0x000000a7a9a57224 */ /* 0x040fe400078e0206 */
[----:B------:R-:W-:-:S04]  /*25d0*/  IMAD.WIDE.U32 R4, R169, R166, R20 ;  /* 0x000000a6a9047225 */ /* 0x000fc800078e0014 */
[----:B------:R-:W-:Y:S01]  /*25e0*/  IMAD.IADD R5, R5, 0x1, R165 ;  /* 0x0000000105057824 */ /* 0x000fe200078e02a5 */
[----:B--2---:R-:W-:-:S04]  /*25f0*/  LEA R6, P0, R4, R12, 0x1 ;  /* 0x0000000c04067211 */ /* 0x004fc800078008ff */
[----:B------:R-:W-:-:S05]  /*2600*/  LEA.HI.X R7, R4, R13, R5, 0x1, P0 ;  /* 0x0000000d04077211 */ /* 0x000fca00000f0c05 */
[----:B------:R0:W2:Y:S01]  /*2610*/  @P1 LDG.E.LTC128B.U16 R15, desc[UR36][R6.64] ;  /* 0x00000024060f1981 */ /* 0x0000a2000c1e1520 */
[----:B------:R-:W-:Y:S01]  /*2620*/  LEA R4, P0, R160, UR4, 0x1 ;  /* 0x00000004a0047c11 */ /* 0x000fe2000f8008ff */
[----:B------:R-:W-:Y:S01]  /*2630*/  IMAD.WIDE.U32 R158, R169, R166, R8 ;  /* 0x000000a6a99e7225 */ /* 0x000fe200078e0008 */
[----:B------:R-:W-:Y:S03]  /*2640*/  BSSY B1, `(.L_x_34) ;  /* 0x0000012000017945 */ /* 0x000fe60003800000 */
[----:B------:R-:W-:Y:S02]  /*2650*/  IMAD.IADD R159, R165, 0x1, R159 ;  /* 0x00000001a59f7824 */ /* 0x000fe400078e029f */
[----:B------:R-:W-:-:S04]  /*2660*/  IMAD.WIDE.U32 R158, R23, R14, R158 ;  /* 0x0000000e179e7225 */ /* 0x000fc800078e009e */
[----:B0-----:R-:W-:Y:S01]  /*2670*/  IMAD.IADD R7, R161, 0x1, R159 ;  /* 0x00000001a1077824 */ /* 0x001fe200078e029f */
[----:B------:R-:W-:Y:S02]  /*2680*/  LEA R6, P4, R158, R12, 0x1 ;  /* 0x0000000c9e067211 */ /* 0x000fe400078808ff */
[----:B------:R-:W-:Y:S02]  /*2690*/  SHF.L.U64.HI R159, R166, 0x3, R167 ;  /* 0x00000003a69f7819 */ /* 0x000fe400000102a7 */
[----:B------:R-:W-:Y:S01]  /*26a0*/  LEA.HI.X R7, R158, R13, R7, 0x1, P4 ;  /* 0x0000000d9e077211 */ /* 0x000fe200020f0c07 */
[----:B------:R-:W-:Y:S02]  /*26b0*/  IMAD.SHL.U32 R158, R166, 0x8, RZ ;  /* 0x00000008a69e7824 */ /* 0x000fe400078e00ff */
[----:B--2---:R-:W-:-:S05]  /*26c0*/  HADD2.F32 R5, -RZ, R15.H0_H0 ;  /* 0x2000000fff057230 */ /* 0x004fca0000004100 */
[----:B------:R-:W-:-:S04]  /*26d0*/  FMUL R5, R5, R156 ;  /* 0x0000009c05057220 */ /* 0x000fc80000400000 */
[----:B------:R-:W-:Y:S01]  /*26e0*/  FFMA R24, R24, R155, R5 ;  /* 0x0000009b18187223 */ /* 0x000fe20000000005 */
[----:B------:R-:W-:Y:S02]  /*26f0*/  LEA.HI.X R5, R160, UR5, R153, 0x1, P0 ;  /* 0x00000005a0057c11 */ /* 0x000fe400080f0c99 */
[----:B------:R-:W-:Y:S02]  /*2700*/  ISETP.GT.AND P0, PT, R3, 0x1, PT ;  /* 0x000000010300780c */ /* 0x000fe40003f04270 */
[----:B------:R-:W-:Y:S02]  /*2710*/  F2FP.F16.F32.PACK_AB R24, RZ, R24 ;  /* 0x00000018ff18723e */ /* 0x000fe400000000ff */
[----:B------:R-:W-:-:S03]  /*2720*/  ISETP.GT.AND P3, PT, R0, RZ, P0 ;  /* 0x000000ff0000720c */ /* 0x000fc60000764270 */
[----:B------:R0:W-:Y:S10]  /*2730*/  @P1 STG.E.U16 desc[UR36][R4.64], R24 ;  /* 0x0000001804001986 */ /* 0x0001f4000c101524 */
[----:B------:R-:W-:Y:S05]  /*2740*/  @!P3 BRA `(.L_x_35) ;  /* 0x000000000004b947 */ /* 0x000fea0003800000 */
[----:B------:R1:W5:Y:S02]  /*2750*/  LDG.E.LTC128B.U16 R15, desc[UR36][R6.64+0x2] ;  /* 0x00000224060f7981 */ /* 0x000364000c1e1520 */
.L_x_35:
[----:B------:R-:W-:Y:S05]  /*2760*/  BSYNC B1 ;  /* 0x0000000000017941 */ /* 0x000fea0003800000 */
.L_x_34:
[----:B-----5:R-:W-:Y:S01]  /*2770*/  HADD2.F32 R153, -RZ, R15.H0_H0 ;  /* 0x2000000fff997230 */ /* 0x020fe20000004100 */
[----:B------:R-:W-:Y:S01]  /*2780*/  ISETP.GT.AND P2, PT, R0, 0x8, P2 ;  /* 0x000000080000780c */ /* 0x000fe20001744270 */
[----:B------:R-:W-:Y:S01]  /*2790*/  IMAD.WIDE.U32 R158, R169, R166, R158 ;  /* 0x000000a6a99e7225 */ /* 0x000fe200078e009e */
[----:B0-----:R-:W-:-:S03]  /*27a0*/  PRMT R24, R15, 0x7610, R24 ;  /* 0x000076100f187816 */ /* 0x001fc60000000018 */
[----:B------:R-:W-:Y:S01]  /*27b0*/  FMUL R20, R153, R156 ;  /* 0x0000009c99147220 */ /* 0x000fe20000400000 */
[----:B------:R-:W-:Y:S01]  /*27c0*/  IMAD.IADD R165, R165, 0x1, R159 ;  /* 0x00000001a5a57824 */ /* 0x000fe200078e029f */
[----:B------:R-:W-:Y:S02]  /*27d0*/  IADD3 R162, P1, R162, R158, RZ ;  /* 0x0000009ea2a27210 */ /* 0x000fe40007f3e0ff */
[----:B------:R-:W-:-:S03]  /*27e0*/  FFMA R25, R25, R155, R20 ;  /* 0x0000009b19197223 */ /* 0x000fc60000000014 */
[----:B------:R-:W-:Y:S01]  /*27f0*/  IMAD.X R21, R165, 0x1, R21, P1 ;  /* 0x00000001a5157824 */ /* 0x000fe200008e0615 */
[C---:B------:R-:W-:Y:S02]  /*2800*/  LEA R20, P1, R162.reuse, R12, 0x1 ;  /* 0x0000000ca2147211 */ /* 0x040fe400078208ff */
[----:B------:R-:W-:Y:S02]  /*2810*/  F2FP.F16.F32.PACK_AB R25, RZ, R25 ;  /* 0x00000019ff19723e */ /* 0x000fe400000000ff */
[----:B------:R-:W-:Y:S02]  /*2820*/  LEA.HI.X R21, R162, R13, R21, 0x1, P1 ;  /* 0x0000000da2157211 */ /* 0x000fe400008f0c15 */
[----:B------:R-:W-:-:S05]  /*2830*/  PRMT R153, R25, 0x7610, R153 ;  /* 0x0000761019997816 */ /* 0x000fca0000000099 */
[----:B------:R0:W-:Y:S04]  /*2840*/  @P3 STG.E.U16 desc[UR36][R4.64+0x2], R153 ;  /* 0x0000029904003986 */ /* 0x0001e8000c101524 */
[----:B------:R-:W2:Y:S01]  /*2850*/  @P2 LDG.E.LTC128B.U16 R24, desc[UR36][R20.64] ;  /* 0x0000002414182981 */ /* 0x000ea2000c1e1520 */
[----:B------:R-:W-:Y:S01]  /*2860*/  IADD3 R8, P1, R8, R158, RZ ;  /* 0x0000009e08087210 */ /* 0x000fe20007f3e0ff */
[----:B------:R-:W-:Y:S01]  /*2870*/  BSSY B1, `(.L_x_36) ;  /* 0x0000011000017945 */ /* 0x000fe20003800000 */
[----:B------:R-:W-:Y:S02]  /*2880*/  SHF.L.U64.HI R11, R10, 0x4, R11 ;  /* 0x000000040a0b7819 */ /* 0x000fe4000001020b */
[----:B------:R-:W-:Y:S01]  /*2890*/  ISETP.GT.AND P0, PT, R0, 0x8, P0 ;  /* 0x000000080000780c */ /* 0x000fe20000704270 */
[----:B------:R-:W-:Y:S01]  /*28a0*/  IMAD.X R9, R9, 0x1, R165, P1 ;  /* 0x0000000109097824 */ /* 0x000fe200008e06a5 */
[----:B------:R-:W-:-:S05]  /*28b0*/  LEA R10, P1, R10, R4, 0x4 ;  /* 0x000000040a0a7211 */ /* 0x000fca00078220ff */
[----:B------:R-:W-:Y:S02]  /*28c0*/  IMAD.X R11, R11, 0x1, R5, P1 ;  /* 0x000000010b0b7824 */ /* 0x000fe400008e0605 */
[----:B--2---:R-:W-:-:S05]  /*28d0*/  HADD2.F32 R15, -RZ, R24.H0_H0 ;  /* 0x20000018ff0f7230 */ /* 0x004fca0000004100 */
[----:B------:R-:W-:Y:S01]  /*28e0*/  FMUL R25, R15, R156 ;  /* 0x0000009c0f197220 */ /* 0x000fe20000400000 */
[----:B------:R-:W-:-:S04]  /*28f0*/  IMAD.WIDE.U32 R14, R23, R14, R8 ;  /* 0x0000000e170e7225 */ /* 0x000fc800078e0008 */
[----:B------:R-:W-:Y:S01]  /*2900*/  FFMA R25, R26, R155, R25 ;  /* 0x0000009b1a197223 */ /* 0x000fe20000000019 */
[----:B------:R-:W-:Y:S01]  /*2910*/  IMAD.IADD R9, R161, 0x1, R15 ;  /* 0x00000001a1097824 */ /* 0x000fe200078e020f */
[----:B------:R-:W-:-:S03]  /*2920*/  LEA R8, P3, R14, R12, 0x1 ;  /* 0x0000000c0e087211 */ /* 0x000fc600078608ff */
[----:B------:R-:W-:Y:S02]  /*2930*/  F2FP.F16.F32.PACK_AB R25, RZ, R25 ;  /* 0x00000019ff19723e */ /* 0x000fe400000000ff */
[----:B------:R-:W-:-:S03]  /*2940*/  LEA.HI.X R9, R14, R13, R9, 0x1, P3 ;  /* 0x0000000d0e097211 */ /* 0x000fc600018f0c09 */
[----:B------:R0:W-:Y:S01]  /*2950*/  @P2 STG.E.U16 desc[UR36][R10.64], R25 ;  /* 0x000000190a002986 */ /* 0x0001e2000c101524 */
[----:B------:R-:W-:Y:S05]  /*2960*/  @!P0 BRA `(.L_x_37) ;  /* 0x0000000000048947 */ /* 0x000fea0003800000 */
[----:B------:R2:W5:Y:S02]  /*2970*/  LDG.E.LTC128B.U16 R24, desc[UR36][R8.64+0x2] ;  /* 0x0000022408187981 */ /* 0x000564000c1e1520 */
.L_x_37:
[----:B------:R-:W-:Y:S05]  /*2980*/  BSYNC B1 ;  /* 0x0000000000017941 */ /* 0x000fea0003800000 */
.L_x_36:
[----:B-----5:R-:W-:Y:S01]  /*2990*/  HADD2.F32 R13, -RZ, R24.H0_H0 ;  /* 0x20000018ff0d7230 */ /* 0x020fe20000004100 */
[----:B------:R-:W-:Y:S01]  /*29a0*/  ISETP.GT.AND P1, PT, R3, 0x8, PT ;  /* 0x000000080300780c */ /* 0x000fe20003f24270 */
[----:B------:R-:W-:Y:S03]  /*29b0*/  BSSY B1, `(.L_x_38) ;  /* 0x0000008000017945 */ /* 0x000fe60003800000 */
[----:B------:R-:W-:Y:S01]  /*29c0*/  FMUL R12, R13, R156 ;  /* 0x0000009c0d0c7220 */ /* 0x000fe20000400000 */
[----:B------:R-:W-:-:S03]  /*29d0*/  ISETP.GT.AND P2, PT, R0, RZ, P1 ;  /* 0x000000ff0000720c */ /* 0x000fc60000f44270 */
[----:B------:R-:W-:-:S05]  /*29e0*/  FFMA R12, R27, R155, R12 ;  /* 0x0000009b1b0c7223 */ /* 0x000fca000000000c */
[----:B------:R-:W-:-:S05]  /*29f0*/  F2FP.F16.F32.PACK_AB R12, RZ, R12 ;  /* 0x0000000cff0c723e */ /* 0x000fca00000000ff */
[----:B------:R3:W-:Y:S01]  /*2a00*/  @P0 STG.E.U16 desc[UR36][R10.64+0x2], R12 ;  /* 0x0000020c0a000986 */ /* 0x0007e2000c101524 */
[----:B------:R-:W-:Y:S05]  /*2a10*/  @!P2 BRA `(.L_x_39) ;  /* 0x000000000004a947 */ /* 0x000fea0003800000 */
[----:B------:R4:W5:Y:S02]  /*2a20*/  LDG.E.LTC128B.U16 R24, desc[UR36][R6.64+0x10] ;  /* 0x0000102406187981 */ /* 0x000964000c1e1520 */
.L_x_39:
[----:B------:R-:W-:Y:S05]  /*2a30*/  BSYNC B1 ;  /* 0x0000000000017941 */ /* 0x000fea0003800000 */
.L_x_38:
        /* <DEDUP_REMOVED lines=10> */
.L_x_41:
[----:B------:R-:W-:Y:S05]  /*2ae0*/  BSYNC B1 ;  /* 0x0000000000017941 */ /* 0x000fea0003800000 */
.L_x_40:
[----:B0----5:R-:W-:Y:S01]  /*2af0*/  HADD2.F32 R13, -RZ, R24.H0_H0 ;  /* 0x20000018ff0d7230 */ /* 0x021fe20000004100 */
[----:B------:R-:W-:Y:S01]  /*2b00*/  ISETP.GT.AND P1, PT, R0, 0x8, P1 ;  /* 0x000000080000780c */ /* 0x000fe20000f24270 */
[----:B------:R-:W-:Y:S03]  /*2b10*/  BSSY B1, `(.L_x_42) ;  /* 0x0000007000017945 */ /* 0x000fe60003800000 */
[----:B---3--:R-:W-:-:S04]  /*2b20*/  FMUL R12, R13, R156 ;  /* 0x0000009c0d0c7220 */ /* 0x008fc80000400000 */
[----:B------:R-:W-:-:S05]  /*2b30*/  FFMA R12, R29, R155, R12 ;  /* 0x0000009b1d0c7223 */ /* 0x000fca000000000c */
[----:B------:R-:W-:-:S05]  /*2b40*/  F2FP.F16.F32.PACK_AB R12, RZ, R12 ;  /* 0x0000000cff0c723e */ /* 0x000fca00000000ff */
[----:B------:R0:W-:Y:S01]  /*2b50*/  @P3 STG.E.U16 desc[UR36][R4.64+0x12], R12 ;  /* 0x0000120c04003986 */ /* 0x0001e2000c101524 */
[----:B------:R-:W-:Y:S05]  /*2b60*/  @!P1 BRA `(.L_x_43) ;  /* 0x0000000000049947 */ /* 0x000fea0003800000 */
[----:B------:R3:W5:Y:S02]  /*2b70*/  LDG.E.LTC128B.U16 R24, desc[UR36][R8.64+0x10] ;  /* 0x0000102408187981 */ /* 0x000764000c1e1520 */
.L_x_43:
[----:B------:R-:W-:Y:S05]  /*2b80*/  BSYNC B1 ;  /* 0x0000000000017941 */ /* 0x000fea0003800000 */
.L_x_42:
[----:B-----5:R-:W-:Y:S01]  /*2b90*/  HADD2.F32 R13, -RZ, R24.H0_H0 ;  /* 0x20000018ff0d7230 */ /* 0x020fe20000004100 */
[----:B------:R-:W-:Y:S01]  /*2ba0*/  ISETP.GT.AND P0, PT, R0, 0x8, P0 ;  /* 0x000000080000780c */ /* 0x000fe20000704270 */
[----:B------:R-:W-:Y:S03]  /*2bb0*/  BSSY B1, `(.L_x_44) ;  /* 0x0000007000017945 */ /* 0x000fe60003800000 */
[----:B------:R-:W-:-:S04]  /*2bc0*/  FMUL R13, R13, R156 ;  /* 0x0000009c0d0d7220 */ /* 0x000fc80000400000 */
[----:B------:R-:W-:-:S05]  /*2bd0*/  FFMA R13, R30, R155, R13 ;  /* 0x0000009b1e0d7223 */ /* 0x000fca000000000d */
[----:B------:R-:W-:-:S05]  /*2be0*/  F2FP.F16.F32.PACK_AB R13, RZ, R13 ;  /* 0x0000000dff0d723e */ /* 0x000fca00000000ff */
[----:B------:R0:W-:Y:S01]  /*2bf0*/  @P1 STG.E.U16 desc[UR36][R10.64+0x10], R13 ;  /* 0x0000100d0a001986 */ /* 0x0001e2000c101524 */
[----:B------:R-:W-:Y:S05]  /*2c00*/  @!P0 BRA `(.L_x_45) ;  /* 0x0000000000048947 */ /* 0x000fea0003800000 */
[----:B------:R0:W5:Y:S02]  /*2c10*/  LDG.E.LTC128B.U16 R24, desc[UR36][R8.64+0x12] ;  /* 0x0000122408187981 */ /* 0x000164000c1e1520 */
.L_x_45:
[----:B------:R-:W-:Y:S05]  /*2c20*/  BSYNC B1 ;  /* 0x0000000000017941 */ /* 0x000fea0003800000 */
.L_x_44:
[----:B0----5:R-:W-:Y:S01]  /*2c30*/  HADD2.F32 R13, -RZ, R24.H0_H0 ;  /* 0x20000018ff0d7230 */ /* 0x021fe20000004100 */
        /* <DEDUP_REMOVED lines=9> */
.L_x_47:
[----:B------:R-:W-:Y:S05]  /*2cd0*/  BSYNC B1 ;  /* 0x0000000000017941 */ /* 0x000fea0003800000 */
.L_x_46:
        /* <DEDUP_REMOVED lines=10> */
.L_x_49:
[----:B------:R-:W-:Y:S05]  /*2d80*/  BSYNC B1 ;  /* 0x0000000000017941 */ /* 0x000fea0003800000 */
.L_x_48:
[----:B0----5:R-:W-:Y:S01]  /*2d90*/  HADD2.F32 R13, -RZ, R24.H0_H0 ;  /* 0x20000018ff0d7230 */ /* 0x021fe20000004100 */
        /* <DEDUP_REMOVED lines=8> */
.L_x_51:
[----:B------:R-:W-:Y:S05]  /*2e20*/  BSYNC B1 ;  /* 0x0000000000017941 */ /* 0x000fea0003800000 */
.L_x_50:
        /* <DEDUP_REMOVED lines=9> */
.L_x_53:
[----:B------:R-:W-:Y:S05]  /*2ec0*/  BSYNC B1 ;  /* 0x0000000000017941 */ /* 0x000fea0003800000 */
.L_x_52:
        /* <DEDUP_REMOVED lines=10> */
.L_x_55:
[----:B------:R-:W-:Y:S05]  /*2f70*/  BSYNC B1 ;  /* 0x0000000000017941 */ /* 0x000fea0003800000 */
.L_x_54:
        /* <DEDUP_REMOVED lines=10> */
.L_x_57:
[----:B------:R-:W-:Y:S05]  /*3020*/  BSYNC B1 ;  /* 0x0000000000017941 */ /* 0x000fea0003800000 */
.L_x_56:
        /* <DEDUP_REMOVED lines=9> */
.L_x_59:
[----:B------:R-:W-:Y:S05]  /*30c0*/  BSYNC B1 ;  /* 0x0000000000017941 */ /* 0x000fea0003800000 */
.L_x_58:
        /* <DEDUP_REMOVED lines=9> */
.L_x_61:
[----:B------:R-:W-:Y:S05]  /*3160*/  BSYNC B1 ;  /* 0x0000000000017941 */ /* 0x000fea0003800000 */
.L_x_60:
        /* <DEDUP_REMOVED lines=10> */
.L_x_63:
[----:B------:R-:W-:Y:S05]  /*3210*/  BSYNC B1 ;  /* 0x0000000000017941 */ /* 0x000fea0003800000 */
.L_x_62:
        /* <DEDUP_REMOVED lines=10> */
.L_x_65:
[----:B------:R-:W-:Y:S05]  /*32c0*/  BSYNC B1 ;  /* 0x0000000000017941 */ /* 0x000fea0003800000 */
.L_x_64:
        /* <DEDUP_REMOVED lines=9> */
.L_x_67:
[----:B------:R-:W-:Y:S05]  /*3360*/  BSYNC B1 ;  /* 0x0000000000017941 */ /* 0x000fea0003800000 */
.L_x_66:
        /* <DEDUP_REMOVED lines=9> */
.L_x_69:
[----:B------:R-:W-:Y:S05]  /*3400*/  BSYNC B1 ;  /* 0x0000000000017941 */ /* 0x000fea0003800000 */
.L_x_68:
        /* <DEDUP_REMOVED lines=10> */
.L_x_71:
[----:B------:R-:W-:Y:S05]  /*34b0*/  BSYNC B1 ;  /* 0x0000000000017941 */ /* 0x000fea0003800000 */
.L_x_70:
        /* <DEDUP_REMOVED lines=10> */
.L_x_73:
[----:B------:R-:W-:Y:S05]  /*3560*/  BSYNC B1 ;  /* 0x0000000000017941 */ /* 0x000fea0003800000 */
.L_x_72:
        /* <DEDUP_REMOVED lines=9> */
.L_x_75:
[----:B------:R-:W-:Y:S05]  /*3600*/  BSYNC B1 ;  /* 0x0000000000017941 */ /* 0x000fea0003800000 */
.L_x_74:
        /* <DEDUP_REMOVED lines=9> */
.L_x_77:
[----:B------:R-:W-:Y:S05]  /*36a0*/  BSYNC B1 ;  /* 0x0000000000017941 */ /* 0x000fea0003800000 */
.L_x_76:
        /* <DEDUP_REMOVED lines=10> */
.L_x_79:
[----:B------:R-:W-:Y:S05]  /*3750*/  BSYNC B1 ;  /* 0x0000000000017941 */ /* 0x000fea0003800000 */
.L_x_78:
        /* <DEDUP_REMOVED lines=10> */
.L_x_81:
[----:B------:R-:W-:Y:S05]  /*3800*/  BSYNC B1 ;  /* 0x0000000000017941 */ /* 0x000fea0003800000 */
.L_x_80:
        /* <DEDUP_REMOVED lines=9> */
.L_x_83:
[----:B------:R-:W-:Y:S05]  /*38a0*/  BSYNC B1 ;  /* 0x0000000000017941 */ /* 0x000fea0003800000 */
.L_x_82:
        /* <DEDUP_REMOVED lines=9> */
.L_x_85:
[----:B------:R-:W-:Y:S05]  /*3940*/  BSYNC B1 ;  /* 0x0000000000017941 */ /* 0x000fea0003800000 */
.L_x_84:
        /* <DEDUP_REMOVED lines=10> */
.L_x_87:
[----:B------:R-:W-:Y:S05]  /*39f0*/  BSYNC B1 ;  /* 0x0000000000017941 */ /* 0x000fea0003800000 */
.L_x_86:
        /* <DEDUP_REMOVED lines=10> */
.L_x_89:
[----:B------:R-:W-:Y:S05]  /*3aa0*/  BSYNC B1 ;  /* 0x0000000000017941 */ /* 0x000fea0003800000 */
.L_x_88:
        /* <DEDUP_REMOVED lines=9> */
.L_x_91:
[----:B------:R-:W-:Y:S05]  /*3b40*/  BSYNC B1 ;  /* 0x0000000000017941 */ /* 0x000fea0003800000 */
.L_x_90:
        /* <DEDUP_REMOVED lines=9> */
.L_x_93:
[----:B------:R-:W-:Y:S05]  /*3be0*/  BSYNC B1 ;  /* 0x0000000000017941 */ /* 0x000fea0003800000 */
.L_x_92:
        /* <DEDUP_REMOVED lines=10> */
.L_x_95:
[----:B------:R-:W-:Y:S05]  /*3c90*/  BSYNC B1 ;  /* 0x0000000000017941 */ /* 0x000fea0003800000 */
.L_x_94:
        /* <DEDUP_REMOVED lines=10> */
.L_x_97:
[----:B------:R-:W-:Y:S05]  /*3d40*/  BSYNC B1 ;  /* 0x0000000000017941 */ /* 0x000fea0003800000 */
.L_x_96:
        /* <DEDUP_REMOVED lines=9> */
.L_x_99:
[----:B------:R-:W-:Y:S05]  /*3de0*/  BSYNC B1 ;  /* 0x0000000000017941 */ /* 0x000fea0003800000 */
.L_x_98:
        /* <DEDUP_REMOVED lines=9> */
.L_x_101:
[----:B------:R-:W-:Y:S05]  /*3e80*/  BSYNC B1 ;  /* 0x0000000000017941 */ /* 0x000fea0003800000 */
.L_x_100:
        /* <DEDUP_REMOVED lines=10> */
.L_x_103:
[----:B------:R-:W-:Y:S05]  /*3f30*/  BSYNC B1 ;  /* 0x0000000000017941 */ /* 0x000fea0003800000 */
.L_x_102:
        /* <DEDUP_REMOVED lines=10> */
.L_x_105:
[----:B------:R-:W-:Y:S05]  /*3fe0*/  BSYNC B1 ;  /* 0x0000000000017941 */ /* 0x000fea0003800000 */
.L_x_104:
        /* <DEDUP_REMOVED lines=9> */
.L_x_107:
[----:B------:R-:W-:Y:S05]  /*4080*/  BSYNC B1 ;  /* 0x0000000000017941 */ /* 0x000fea0003800000 */
.L_x_106:
        /* <DEDUP_REMOVED lines=9> */
.L_x_109:
[----:B------:R-:W-:Y:S05]  /*4120*/  BSYNC B1 ;  /* 0x0000000000017941 */ /* 0x000fea0003800000 */
.L_x_108:
        /* <DEDUP_REMOVED lines=10> */
.L_x_111:
[----:B------:R-:W-:Y:S05]  /*41d0*/  BSYNC B1 ;  /* 0x0000000000017941 */ /* 0x000fea0003800000 */
.L_x_110:
        /* <DEDUP_REMOVED lines=10> */
.L_x_113:
[----:B------:R-:W-:Y:S05]  /*4280*/  BSYNC B1 ;  /* 0x0000000000017941 */ /* 0x000fea0003800000 */
.L_x_112:
        /* <DEDUP_REMOVED lines=9> */
.L_x_115:
[----:B------:R-:W-:Y:S05]  /*4320*/  BSYNC B1 ;  /* 0x0000000000017941 */ /* 0x000fea0003800000 */
.L_x_114:
        /* <DEDUP_REMOVED lines=9> */
.L_x_117:
[----:B------:R-:W-:Y:S05]  /*43c0*/  BSYNC B1 ;  /* 0x0000000000017941 */ /* 0x000fea0003800000 */
.L_x_116:
        /* <DEDUP_REMOVED lines=10> */
.L_x_119:
[----:B------:R-:W-:Y:S05]  /*4470*/  BSYNC B1 ;  /* 0x0000000000017941 */ /* 0x000fea0003800000 */
.L_x_118:
        /* <DEDUP_REMOVED lines=10> */
.L_x_121:
[----:B------:R-:W-:Y:S05]  /*4520*/  BSYNC B1 ;  /* 0x0000000000017941 */ /* 0x000fea0003800000 */
.L_x_120:
        /* <DEDUP_REMOVED lines=9> */
.L_x_123:
[----:B------:R-:W-:Y:S05]  /*45c0*/  BSYNC B1 ;  /* 0x0000000000017941 */ /* 0x000fea0003800000 */
.L_x_122:
        /* <DEDUP_REMOVED lines=9> */
.L_x_125:
[----:B------:R-:W-:Y:S05]  /*4660*/  BSYNC B1 ;  /* 0x0000000000017941 */ /* 0x000fea0003800000 */
.L_x_124:
        /* <DEDUP_REMOVED lines=10> */
.L_x_127:
[----:B------:R-:W-:Y:S05]  /*4710*/  BSYNC B1 ;  /* 0x0000000000017941 */ /* 0x000fea0003800000 */
.L_x_126:
        /* <DEDUP_REMOVED lines=10> */
.L_x_129:
[----:B------:R-:W-:Y:S05]  /*47c0*/  BSYNC B1 ;  /* 0x0000000000017941 */ /* 0x000fea0003800000 */
.L_x_128:
        /* <DEDUP_REMOVED lines=9> */
.L_x_131:
[----:B------:R-:W-:Y:S05]  /*4860*/  BSYNC B1 ;  /* 0x0000000000017941 */ /* 0x000fea0003800000 */
.L_x_130:
        /* <DEDUP_REMOVED lines=9> */
.L_x_133:
[----:B------:R-:W-:Y:S05]  /*4900*/  BSYNC B1 ;  /* 0x0000000000017941 */ /* 0x000fea0003800000 */
.L_x_132:
        /* <DEDUP_REMOVED lines=10> */
.L_x_135:
[----:B------:R-:W-:Y:S05]  /*49b0*/  BSYNC B1 ;  /* 0x0000000000017941 */ /* 0x000fea0003800000 */
.L_x_134:
        /* <DEDUP_REMOVED lines=10> */
.L_x_137:
[----:B------:R-:W-:Y:S05]  /*4a60*/  BSYNC B1 ;  /* 0x0000000000017941 */ /* 0x000fea0003800000 */
.L_x_136:
        /* <DEDUP_REMOVED lines=9> */
.L_x_139:
[----:B------:R-:W-:Y:S05]  /*4b00*/  BSYNC B1 ;  /* 0x0000000000017941 */ /* 0x000fea0003800000 */
.L_x_138:
        /* <DEDUP_REMOVED lines=9> */
.L_x_141:
[----:B------:R-:W-:Y:S05]  /*4ba0*/  BSYNC B1 ;  /* 0x0000000000017941 */ /* 0x000fea0003800000 */
.L_x_140:
        /* <DEDUP_REMOVED lines=10> */
.L_x_143:
[----:B------:R-:W-:Y:S05]  /*4c50*/  BSYNC B1 ;  /* 0x0000000000017941 */ /* 0x000fea0003800000 */
.L_x_142:
        /* <DEDUP_REMOVED lines=10> */
.L_x_145:
[----:B------:R-:W-:Y:S05]  /*4d00*/  BSYNC B1 ;  /* 0x0000000000017941 */ /* 0x000fea0003800000 */
.L_x_144:
        /* <DEDUP_REMOVED lines=9> */
.L_x_147:
[----:B------:R-:W-:Y:S05]  /*4da0*/  BSYNC B1 ;  /* 0x0000000000017941 */ /* 0x000fea0003800000 */
.L_x_146:
        /* <DEDUP_REMOVED lines=9> */
.L_x_149:
[----:B------:R-:W-:Y:S05]  /*4e40*/  BSYNC B1 ;  /* 0x0000000000017941 */ /* 0x000fea0003800000 */
.L_x_148:
        /* <DEDUP_REMOVED lines=10> */
.L_x_151:
[----:B------:R-:W-:Y:S05]  /*4ef0*/  BSYNC B1 ;  /* 0x0000000000017941 */ /* 0x000fea0003800000 */
.L_x_150:
        /* <DEDUP_REMOVED lines=10> */
.L_x_153:
[----:B------:R-:W-:Y:S05]  /*4fa0*/  BSYNC B1 ;  /* 0x0000000000017941 */ /* 0x000fea0003800000 */
.L_x_152:
        /* <DEDUP_REMOVED lines=9> */
.L_x_155:
[----:B------:R-:W-:Y:S05]  /*5040*/  BSYNC B1 ;  /* 0x0000000000017941 */ /* 0x000fea0003800000 */
.L_x_154:
        /* <DEDUP_REMOVED lines=9> */
.L_x_157:
[----:B------:R-:W-:Y:S05]  /*50e0*/  BSYNC B1 ;  /* 0x0000000000017941 */ /* 0x000fea0003800000 */
.L_x_156:
        /* <DEDUP_REMOVED lines=10> */
.L_x_159:
[----:B------:R-:W-:Y:S05]  /*5190*/  BSYNC B1 ;  /* 0x0000000000017941 */ /* 0x000fea0003800000 */
.L_x_158:
        /* <DEDUP_REMOVED lines=10> */
.L_x_161:
[----:B------:R-:W-:Y:S05]  /*5240*/  BSYNC B1 ;  /* 0x0000000000017941 */ /* 0x000fea0003800000 */
.L_x_160:
        /* <DEDUP_REMOVED lines=9> */
.L_x_163:
[----:B------:R-:W-:Y:S05]  /*52e0*/  BSYNC B1 ;  /* 0x0000000000017941 */ /* 0x000fea0003800000 */
.L_x_162:
        /* <DEDUP_REMOVED lines=9> */
.L_x_165:
[----:B------:R-:W-:Y:S05]  /*5380*/  BSYNC B1 ;  /* 0x0000000000017941 */ /* 0x000fea0003800000 */
.L_x_164:
        /* <DEDUP_REMOVED lines=10> */
.L_x_167:
[----:B------:R-:W-:Y:S05]  /*5430*/  BSYNC B1 ;  /* 0x0000000000017941 */ /* 0x000fea0003800000 */
.L_x_166:
        /* <DEDUP_REMOVED lines=10> */
.L_x_169:
[----:B------:R-:W-:Y:S05]  /*54e0*/  BSYNC B1 ;  /* 0x0000000000017941 */ /* 0x000fea0003800000 */
.L_x_168:
        /* <DEDUP_REMOVED lines=9> */
.L_x_171:
[----:B------:R-:W-:Y:S05]  /*5580*/  BSYNC B1 ;  /* 0x0000000000017941 */ /* 0x000fea0003800000 */
.L_x_170:
        /* <DEDUP_REMOVED lines=9> */
.L_x_173:
[----:B------:R-:W-:Y:S05]  /*5620*/  BSYNC B1 ;  /* 0x0000000000017941 */ /* 0x000fea0003800000 */
.L_x_172:
        /* <DEDUP_REMOVED lines=10> */
.L_x_175:
[----:B------:R-:W-:Y:S05]  /*56d0*/  BSYNC B1 ;  /* 0x0000000000017941 */ /* 0x000fea0003800000 */
.L_x_174:
        /* <DEDUP_REMOVED lines=10> */
.L_x_177:
[----:B------:R-:W-:Y:S05]  /*5780*/  BSYNC B1 ;  /* 0x0000000000017941 */ /* 0x000fea0003800000 */
.L_x_176:
        /* <DEDUP_REMOVED lines=9> */
.L_x_179:
[----:B------:R-:W-:Y:S05]  /*5820*/  BSYNC B1 ;  /* 0x0000000000017941 */ /* 0x000fea0003800000 */
.L_x_178:
        /* <DEDUP_REMOVED lines=9> */
.L_x_181:
[----:B------:R-:W-:Y:S05]  /*58c0*/  BSYNC B1 ;  /* 0x0000000000017941 */ /* 0x000fea0003800000 */
.L_x_180:
        /* <DEDUP_REMOVED lines=10> */
.L_x_183:
[----:B------:R-:W-:Y:S05]  /*5970*/  BSYNC B1 ;  /* 0x0000000000017941 */ /* 0x000fea0003800000 */
.L_x_182:
        /* <DEDUP_REMOVED lines=10> */
.L_x_185:
[----:B------:R-:W-:Y:S05]  /*5a20*/  BSYNC B1 ;  /* 0x0000000000017941 */ /* 0x000fea0003800000 */
.L_x_184:
        /* <DEDUP_REMOVED lines=9> */
.L_x_187:
[----:B------:R-:W-:Y:S05]  /*5ac0*/  BSYNC B1 ;  /* 0x0000000000017941 */ /* 0x000fea0003800000 */
.L_x_186:
        /* <DEDUP_REMOVED lines=9> */
.L_x_189:
[----:B------:R-:W-:Y:S05]  /*5b60*/  BSYNC B1 ;  /* 0x0000000000017941 */ /* 0x000fea0003800000 */
.L_x_188:
        /* <DEDUP_REMOVED lines=10> */
.L_x_191:
[----:B------:R-:W-:Y:S05]  /*5c10*/  BSYNC B1 ;  /* 0x0000000000017941 */ /* 0x000fea0003800000 */
.L_x_190:
        /* <DEDUP_REMOVED lines=10> */
.L_x_193:
[----:B------:R-:W-:Y:S05]  /*5cc0*/  BSYNC B1 ;  /* 0x0000000000017941 */ /* 0x000fea0003800000 */
.L_x_192:
        /* <DEDUP_REMOVED lines=9> */
.L_x_195:
[----:B------:R-:W-:Y:S05]  /*5d60*/  BSYNC B1 ;  /* 0x0000000000017941 */ /* 0x000fea0003800000 */
.L_x_194:
        /* <DEDUP_REMOVED lines=9> */
.L_x_197:
[----:B------:R-:W-:Y:S05]  /*5e00*/  BSYNC B1 ;  /* 0x0000000000017941 */ /* 0x000fea0003800000 */
.L_x_196:
        /* <DEDUP_REMOVED lines=10> */
.L_x_199:
[----:B------:R-:W-:Y:S05]  /*5eb0*/  BSYNC B1 ;  /* 0x0000000000017941 */ /* 0x000fea0003800000 */
.L_x_198:
        /* <DEDUP_REMOVED lines=10> */
.L_x_201:
[----:B------:R-:W-:Y:S05]  /*5f60*/  BSYNC B1 ;  /* 0x0000000000017941 */ /* 0x000fea0003800000 */
.L_x_200:
        /* <DEDUP_REMOVED lines=9> */
.L_x_203:
[----:B------:R-:W-:Y:S05]  /*6000*/  BSYNC B1 ;  /* 0x0000000000017941 */ /* 0x000fea0003800000 */
.L_x_202:
        /* <DEDUP_REMOVED lines=9> */
.L_x_205:
[----:B------:R-:W-:Y:S05]  /*60a0*/  BSYNC B1 ;  /* 0x0000000000017941 */ /* 0x000fea0003800000 */
.L_x_204:
        /* <DEDUP_REMOVED lines=10> */
.L_x_207:
[----:B------:R-:W-:Y:S05]  /*6150*/  BSYNC B1 ;  /* 0x0000000000017941 */ /* 0x000fea0003800000 */
.L_x_206:
        /* <DEDUP_REMOVED lines=10> */
.L_x_209:
[----:B------:R-:W-:Y:S05]  /*6200*/  BSYNC B1 ;  /* 0x0000000000017941 */ /* 0x000fea0003800000 */
.L_x_208:
        /* <DEDUP_REMOVED lines=9> */
.L_x_211:
[----:B------:R-:W-:Y:S05]  /*62a0*/  BSYNC B1 ;  /* 0x0000000000017941 */ /* 0x000fea0003800000 */
.L_x_210:
        /* <DEDUP_REMOVED lines=9> */
.L_x_213:
[----:B------:R-:W-:Y:S05]  /*6340*/  BSYNC B1 ;  /* 0x0000000000017941 */ /* 0x000fea0003800000 */
.L_x_212:
        /* <DEDUP_REMOVED lines=10> */
.L_x_215:
[----:B------:R-:W-:Y:S05]  /*63f0*/  BSYNC B1 ;  /* 0x0000000000017941 */ /* 0x000fea0003800000 */
.L_x_214:
        /* <DEDUP_REMOVED lines=10> */
.L_x_217:
[----:B------:R-:W-:Y:S05]  /*64a0*/  BSYNC B1 ;  /* 0x0000000000017941 */ /* 0x000fea0003800000 */
.L_x_216:
        /* <DEDUP_REMOVED lines=9> */
.L_x_219:
[----:B------:R-:W-:Y:S05]  /*6540*/  BSYNC B1 ;  /* 0x0000000000017941 */ /* 0x000fea0003800000 */
.L_x_218:
        /* <DEDUP_REMOVED lines=9> */
.L_x_221:
[----:B------:R-:W-:Y:S05]  /*65e0*/  BSYNC B1 ;  /* 0x0000000000017941 */ /* 0x000fea0003800000 */
.L_x_220:
        /* <DEDUP_REMOVED lines=10> */
.L_x_223:
[----:B------:R-:W-:Y:S05]  /*6690*/  BSYNC B1 ;  /* 0x0000000000017941 */ /* 0x000fea0003800000 */
.L_x_222:
        /* <DEDUP_REMOVED lines=10> */
.L_x_225:
[----:B------:R-:W-:Y:S05]  /*6740*/  BSYNC B1 ;  /* 0x0000000000017941 */ /* 0x000fea0003800000 */
.L_x_224:
        /* <DEDUP_REMOVED lines=9> */
.L_x_227:
[----:B------:R-:W-:Y:S05]  /*67e0*/  BSYNC B1 ;  /* 0x0000000000017941 */ /* 0x000fea0003800000 */
.L_x_226:
        /* <DEDUP_REMOVED lines=9> */
.L_x_229:
[----:B------:R-:W-:Y:S05]  /*6880*/  BSYNC B1 ;  /* 0x0000000000017941 */ /* 0x000fea0003800000 */
.L_x_228:
        /* <DEDUP_REMOVED lines=10> */
.L_x_231:
[----:B------:R-:W-:Y:S05]  /*6930*/  BSYNC B1 ;  /* 0x0000000000017941 */ /* 0x000fea0003800000 */
.L_x_230:
        /* <DEDUP_REMOVED lines=10> */
.L_x_233:
[----:B------:R-:W-:Y:S05]  /*69e0*/  BSYNC B1 ;  /* 0x0000000000017941 */ /* 0x000fea0003800000 */
.L_x_232:
        /* <DEDUP_REMOVED lines=9> */
.L_x_235:
[----:B------:R-:W-:Y:S05]  /*6a80*/  BSYNC B1 ;  /* 0x0000000000017941 */ /* 0x000fea0003800000 */
.L_x_234:
        /* <DEDUP_REMOVED lines=9> */
.L_x_237:
[----:B------:R-:W-:Y:S05]  /*6b20*/  BSYNC B1 ;  /* 0x0000000000017941 */ /* 0x000fea0003800000 */
.L_x_236:
        /* <DEDUP_REMOVED lines=10> */
.L_x_239:
[----:B------:R-:W-:Y:S05]  /*6bd0*/  BSYNC B1 ;  /* 0x0000000000017941 */ /* 0x000fea0003800000 */
.L_x_238:
        /* <DEDUP_REMOVED lines=10> */
.L_x_241:
[----:B------:R-:W-:Y:S05]  /*6c80*/  BSYNC B1 ;  /* 0x0000000000017941 */ /* 0x000fea0003800000 */
.L_x_240:
        /* <DEDUP_REMOVED lines=9> */
.L_x_243:
[----:B------:R-:W-:Y:S05]  /*6d20*/  BSYNC B1 ;  /* 0x0000000000017941 */ /* 0x000fea0003800000 */
.L_x_242:
        /* <DEDUP_REMOVED lines=9> */
.L_x_245:
[----:B------:R-:W-:Y:S05]  /*6dc0*/  BSYNC B1 ;  /* 0x0000000000017941 */ /* 0x000fea0003800000 */
.L_x_244:
        /* <DEDUP_REMOVED lines=10> */
.L_x_247:
[----:B------:R-:W-:Y:S05]  /*6e70*/  BSYNC B1 ;  /* 0x0000000000017941 */ /* 0x000fea0003800000 */
.L_x_246:
        /* <DEDUP_REMOVED lines=10> */
.L_x_249:
[----:B------:R-:W-:Y:S05]  /*6f20*/  BSYNC B1 ;  /* 0x0000000000017941 */ /* 0x000fea0003800000 */
.L_x_248:
        /* <DEDUP_REMOVED lines=9> */
.L_x_251:
[----:B------:R-:W-:Y:S05]  /*6fc0*/  BSYNC B1 ;  /* 0x0000000000017941 */ /* 0x000fea0003800000 */
.L_x_250:
        /* <DEDUP_REMOVED lines=9> */
.L_x_253:
[----:B------:R-:W-:Y:S05]  /*7060*/  BSYNC B1 ;  /* 0x0000000000017941 */ /* 0x000fea0003800000 */
.L_x_252:
        /* <DEDUP_REMOVED lines=10> */
.L_x_255:
[----:B------:R-:W-:Y:S05]  /*7110*/  BSYNC B1 ;  /* 0x0000000000017941 */ /* 0x000fea0003800000 */
.L_x_254:
        /* <DEDUP_REMOVED lines=10> */
.L_x_257:
[----:B------:R-:W-:Y:S05]  /*71c0*/  BSYNC B1 ;  /* 0x0000000000017941 */ /* 0x000fea0003800000 */
.L_x_256:
        /* <DEDUP_REMOVED lines=9> */
.L_x_259:
[----:B------:R-:W-:Y:S05]  /*7260*/  BSYNC B1 ;  /* 0x0000000000017941 */ /* 0x000fea0003800000 */
.L_x_258:
        /* <DEDUP_REMOVED lines=9> */
.L_x_261:
[----:B------:R-:W-:Y:S05]  /*7300*/  BSYNC B1 ;  /* 0x0000000000017941 */ /* 0x000fea0003800000 */
.L_x_260:
        /* <DEDUP_REMOVED lines=10> */
.L_x_263:
[----:B------:R-:W-:Y:S05]  /*73b0*/  BSYNC B1 ;  /* 0x0000000000017941 */ /* 0x000fea0003800000 */
.L_x_262:
        /* <DEDUP_REMOVED lines=10> */
.L_x_265:
[----:B------:R-:W-:Y:S05]  /*7460*/  BSYNC B1 ;  /* 0x0000000000017941 */ /* 0x000fea0003800000 */
.L_x_264:
        /* <DEDUP_REMOVED lines=9> */
.L_x_267:
[----:B------:R-:W-:Y:S05]  /*7500*/  BSYNC B1 ;  /* 0x0000000000017941 */ /* 0x000fea0003800000 */
.L_x_266:
        /* <DEDUP_REMOVED lines=9> */
.L_x_269:
[----:B------:R-:W-:Y:S05]  /*75a0*/  BSYNC B1 ;  /* 0x0000000000017941 */ /* 0x000fea0003800000 */
.L_x_268:
        /* <DEDUP_REMOVED lines=10> */
.L_x_271:
[----:B------:R-:W-:Y:S05]  /*7650*/  BSYNC B1 ;  /* 0x0000000000017941 */ /* 0x000fea0003800000 */
.L_x_270:
        /* <DEDUP_REMOVED lines=10> */
.L_x_273:
[----:B------:R-:W-:Y:S05]  /*7700*/  BSYNC B1 ;  /* 0x0000000000017941 */ /* 0x000fea0003800000 */
.L_x_272:
        /* <DEDUP_REMOVED lines=9> */
.L_x_275:
[----:B------:R-:W-:Y:S05]  /*77a0*/  BSYNC B1 ;  /* 0x0000000000017941 */ /* 0x000fea0003800000 */
.L_x_274:
        /* <DEDUP_REMOVED lines=9> */
.L_x_277:
[----:B------:R-:W-:Y:S05]  /*7840*/  BSYNC B1 ;  /* 0x0000000000017941 */ /* 0x000fea0003800000 */
.L_x_276:
        /* <DEDUP_REMOVED lines=10> */
.L_x_279:
[----:B------:R-:W-:Y:S05]  /*78f0*/  BSYNC B1 ;  /* 0x0000000000017941 */ /* 0x000fea0003800000 */
.L_x_278:
        /* <DEDUP_REMOVED lines=10> */
.L_x_281:
[----:B------:R-:W-:Y:S05]  /*79a0*/  BSYNC B1 ;  /* 0x0000000000017941 */ /* 0x000fea0003800000 */
.L_x_280:
[----:B-----5:R-:W-:Y:S01]  /*79b0*/  HADD2.F32 R3, -RZ, R24.H0_H0 ;  /* 0x20000018ff037230 */ /* 0x020fe20000004100 */
[----:B------:R-:W-:Y:S01]  /*79c0*/  ISETP.GT.AND P1, PT, R0, 0x8, P1 ;  /* 0x000000080000780c */ /* 0x000fe20000f24270 */
[----:B------:R-:W-:Y:S03]  /*79d0*/  BSSY B1, `(.L_x_282) ;  /* 0x0000007000017945 */ /* 0x000fe60003800000 */
[----:B01--4-:R-:W-:-:S04]  /*79e0*/  FMUL R6, R3, R156 ;  /* 0x0000009c03067220 */ /* 0x013fc80000400000 */
[----:B------:R-:W-:-:S05]  /*79f0*/  FFMA R6, R149, R155, R6 ;  /* 0x0000009b95067223 */ /* 0x000fca0000000006 */
[----:B------:R-:W-:-:S05]  /*7a00*/  F2FP.F16.F32.PACK_AB R6, RZ, R6 ;  /* 0x00000006ff06723e */ /* 0x000fca00000000ff */
[----:B------:R0:W-:Y:S01]  /*7a10*/  @P3 STG.E.U16 desc[UR36][R4.64+0x1f2], R6 ;  /* 0x0001f20604003986 */ /* 0x0001e2000c101524 */
[----:B------:R-:W-:Y:S05]  /*7a20*/  @!P1 BRA `(.L_x_283) ;  /* 0x0000000000049947 */ /* 0x000fea0003800000 */
[----:B------:R1:W5:Y:S02]  /*7a30*/  LDG.E.LTC128B.U16 R24, desc[UR36][R8.64+0x1f0] ;  /* 0x0001f02408187981 */ /* 0x000364000c1e1520 */
.L_x_283:
[----:B------:R-:W-:Y:S05]  /*7a40*/  BSYNC B1 ;  /* 0x0000000000017941 */ /* 0x000fea0003800000 */
.L_x_282:
[----:B-----5:R-:W-:Y:S01]  /*7a50*/  HADD2.F32 R3, -RZ, R24.H0_H0 ;  /* 0x20000018ff037230 */ /* 0x020fe20000004100 */
[----:B------:R-:W-:Y:S01]  /*7a60*/  ISETP.GT.AND P0, PT, R0, 0x8, P0 ;  /* 0x000000080000780c */ /* 0x000fe20000704270 */
[----:B0-----:R-:W-:Y:S01]  /*7a70*/  @P1 IMAD.MOV.U32 R4, RZ, RZ, R10 ;  /* 0x000000ffff041224 */ /* 0x001fe200078e000a */
[----:B------:R-:W-:Y:S01]  /*7a80*/  BSSY B1, `(.L_x_284) ;  /* 0x0000008000017945 */ /* 0x000fe20003800000 */
[----:B------:R-:W-:Y:S02]  /*7a90*/  @P1 IMAD.MOV.U32 R5, RZ, RZ, R11 ;  /* 0x000000ffff051224 */ /* 0x000fe400078e000b */
[----:B------:R-:W-:-:S04]  /*7aa0*/  FMUL R3, R3, R156 ;  /* 0x0000009c03037220 */ /* 0x000fc80000400000 */
[----:B------:R-:W-:-:S05]  /*7ab0*/  FFMA R3, R150, R155, R3 ;  /* 0x0000009b96037223 */ /* 0x000fca0000000003 */
[----:B------:R-:W-:-:S05]  /*7ac0*/  F2FP.F16.F32.PACK_AB R3, RZ, R3 ;  /* 0x00000003ff03723e */ /* 0x000fca00000000ff */
[----:B------:R0:W-:Y:S01]  /*7ad0*/  @P1 STG.E.U16 desc[UR36][R4.64+0x1f0], R3 ;  /* 0x0001f00304001986 */ /* 0x0001e2000c101524 */
[----:B------:R-:W-:Y:S05]  /*7ae0*/  @!P0 BRA `(.L_x_285) ;  /* 0x0000000000048947 */ /* 0x000fea0003800000 */
[----:B------:R4:W5:Y:S02]  /*7af0*/  LDG.E.LTC128B.U16 R24, desc[UR36][R8.64+0x1f2] ;  /* 0x0001f22408187981 */ /* 0x000964000c1e1520 */
.L_x_285:
[----:B------:R-:W-:Y:S05]  /*7b00*/  BSYNC B1 ;  /* 0x0000000000017941 */ /* 0x000fea0003800000 */
.L_x_284:
[----:B------:R-:W-:Y:S05]  /*7b10*/  @!P0 BRA `(.L_x_286) ;  /* 0x0000002400308947 */ /* 0x000fea0003800000 */
[----:B0----5:R-:W-:-:S05]  /*7b20*/  HADD2.F32 R3, -RZ, R24.H0_H0 ;  /* 0x20000018ff037230 */ /* 0x021fca0000004100 */
[----:B------:R-:W-:-:S04]  /*7b30*/  FMUL R0, R3, R156 ;  /* 0x0000009c03007220 */ /* 0x000fc80000400000 */
[----:B------:R-:W-:-:S05]  /*7b40*/  FFMA R0, R151, R155, R0 ;  /* 0x0000009b97007223 */ /* 0x000fca0000000000 */
[----:B------:R-:W-:-:S05]  /*7b50*/  F2FP.F16.F32.PACK_AB R0, RZ, R0 ;  /* 0x00000000ff00723e */ /* 0x000fca00000000ff */
[----:B------:R0:W-:Y:S01]  /*7b60*/  STG.E.U16 desc[UR36][R10.64+0x1f2], R0 ;  /* 0x0001f2000a007986 */ /* 0x0001e2000c101524 */
[----:B------:R-:W-:Y:S05]  /*7b70*/  BRA `(.L_x_286) ;  /* 0x0000002400187947 */ /* 0x000fea0003800000 */
.L_x_33:
[----:B------:R-:W-:Y:S01]  /*7b80*/  ISETP.GT.AND P0, PT, R3, 0x1, PT ;  /* 0x000000010300780c */ /* 0x000fe20003f04270 */
[----:B------:R-:W-:Y:S01]  /*7b90*/  ULDC.64 UR4, c[0x0][0x5c0] ;  /* 0x0001700000047ab9 */ /* 0x000fe20000000a00 */
[-C--:B------:R-:W-:Y:S01]  /*7ba0*/  FMUL R24, R24, R155.reuse ;  /* 0x0000009b18187220 */ /* 0x080fe20000400000 */
[-C--:B------:R-:W-:Y:S01]  /*7bb0*/  FMUL R25, R25, R155.reuse ;  /* 0x0000009b19197220 */ /* 0x080fe20000400000 */
[----:B------:R-:W-:Y:S01]  /*7bc0*/  ISETP.GT.AND P3, PT, R0, RZ, P0 ;  /* 0x000000ff0000720c */ /* 0x000fe20000764270 */
[-C--:B------:R-:W-:Y:S01]  /*7bd0*/  FMUL R26, R26, R155.reuse ;  /* 0x0000009b1a1a7220 */ /* 0x080fe20000400000 */
[----:B------:R-:W-:Y:S01]  /*7be0*/  LEA R4, P4, R160, UR4, 0x1 ;  /* 0x00000004a0047c11 */ /* 0x000fe2000f8808ff */
[-C--:B------:R-:W-:Y:S01]  /*7bf0*/  FMUL R27, R27, R155.reuse ;  /* 0x0000009b1b1b7220 */ /* 0x080fe20000400000 */
[----:B------:R-:W-:Y:S01]  /*7c00*/  F2FP.F16.F32.PACK_AB R24, RZ, R24 ;  /* 0x00000018ff18723e */ /* 0x000fe200000000ff */
[-C--:B------:R-:W-:Y:S01]  /*7c10*/  FMUL R28, R28, R155.reuse ;  /* 0x0000009b1c1c7220 */ /* 0x080fe20000400000 */
[----:B------:R-:W-:Y:S01]  /*7c20*/  LEA.HI.X R5, R160, UR5, R153, 0x1, P4 ;  /* 0x00000005a0057c11 */ /* 0x000fe2000a0f0c99 */
[----:B------:R-:W-:Y:S01]  /*7c30*/  FMUL R29, R29, R155 ;  /* 0x0000009b1d1d7220 */ /* 0x000fe20000400000 */
[----:B------:R-:W-:Y:S01]  /*7c40*/  F2FP.F16.F32.PACK_AB R25, RZ, R25 ;  /* 0x00000019ff19723e */ /* 0x000fe200000000ff */
[-C--:B------:R-:W-:Y:S01]  /*7c50*/  FMUL R30, R30, R155.reuse ;  /* 0x0000009b1e1e7220 */ /* 0x080fe20000400000 */
[----:B------:R-:W-:Y:S01]  /*7c60*/  SHF.L.U64.HI R11, R10, 0x4, R11 ;  /* 0x000000040a0b7819 */ /* 0x000fe2000001020b */
[----:B------:R-:W-:Y:S01]  /*7c70*/  @P1 STG.E.U16 desc[UR36][R4.64], R24 ;  /* 0x0000001804001986 */ /* 0x000fe2000c101524 */
[----:B------:R-:W-:Y:S01]  /*7c80*/  ISETP.GT.AND P1, PT, R3, 0x8, PT ;  /* 0x000000080300780c */ /* 0x000fe20003f24270 */
[-C--:B------:R-:W-:Y:S01]  /*7c90*/  FMUL R31, R31, R155.reuse ;  /* 0x0000009b1f1f7220 */ /* 0x080fe20000400000 */
[----:B------:R-:W-:Y:S01]  /*7ca0*/  ISETP.GT.AND P4, PT, R0, 0x8, P0 ;  /* 0x000000080000780c */ /* 0x000fe20000784270 */
[----:B------:R-:W-:Y:S01]  /*7cb0*/  @P3 STG.E.U16 desc[UR36][R4.64+0x2], R25 ;  /* 0x0000021904003986 */ /* 0x000fe2000c101524 */
[----:B------:R-:W-:Y:S01]  /*7cc0*/  LEA R6, P3, R10, R4, 0x4 ;  /* 0x000000040a067211 */ /* 0x000fe200078620ff */
[-C--:B------:R-:W-:Y:S01]  /*7cd0*/  FMUL R32, R32, R155.reuse ;  /* 0x0000009b20207220 */ /* 0x080fe20000400000 */
[C---:B------:R-:W-:Y:S01]  /*7ce0*/  ISETP.GT.AND P2, PT, R0.reuse, 0x8, P2 ;  /* 0x000000080000780c */ /* 0x040fe20001744270 */
[-C--:B------:R-:W-:Y:S01]  /*7cf0*/  FMUL R33, R33, R155.reuse ;  /* 0x0000009b21217220 */ /* 0x080fe20000400000 */
[----:B------:R-:W-:Y:S01]  /*7d00*/  ISETP.GT.AND P0, PT, R3, 0x9, PT ;  /* 0x000000090300780c */ /* 0x000fe20003f04270 */
[----:B------:R-:W-:Y:S01]  /*7d10*/  IMAD.X R7, R11, 0x1, R5, P3 ;  /* 0x000000010b077824 */ /* 0x000fe200018e0605 */
[----:B------:R-:W-:Y:S01]  /*7d20*/  ISETP.GT.AND P5, PT, R0, RZ, P1 ;  /* 0x000000ff0000720c */ /* 0x000fe20000fa4270 */
[-C--:B------:R-:W-:Y:S01]  /*7d30*/  FMUL R34, R34, R155.reuse ;  /* 0x0000009b22227220 */ /* 0x080fe20000400000 */
[----:B------:R-:W-:Y:S01]  /*7d40*/  ISETP.GT.AND P3, PT, R0, RZ, P0 ;  /* 0x000000ff0000720c */ /* 0x000fe20000764270 */
[-C--:B------:R-:W-:Y:S01]  /*7d50*/  FMUL R35, R35, R155.reuse ;  /* 0x0000009b23237220 */ /* 0x080fe20000400000 */
[----:B------:R-:W-:Y:S01]  /*7d60*/  F2FP.F16.F32.PACK_AB R26, RZ, R26 ;  /* 0x0000001aff1a723e */ /* 0x000fe200000000ff */
[----:B------:R-:W-:Y:S01]  /*7d70*/  FMUL R36, R36, R155 ;  /* 0x0000009b24247220 */ /* 0x000fe20000400000 */
[----:B------:R-:W-:Y:S01]  /*7d80*/  F2FP.F16.F32.PACK_AB R27, RZ, R27 ;  /* 0x0000001bff1b723e */ /* 0x000fe200000000ff */
[----:B------:R-:W-:Y:S01]  /*7d90*/  FMUL R37, R37, R155 ;  /* 0x0000009b25257220 */ /* 0x000fe20000400000 */
[----:B------:R-:W-:Y:S01]  /*7da0*/  F2FP.F16.F32.PACK_AB R28, RZ, R28 ;  /* 0x0000001cff1c723e */ /* 0x000fe200000000ff */
[----:B------:R-:W-:Y:S01]  /*7db0*/  @P2 STG.E.U16 desc[UR36][R6.64], R26 ;  /* 0x0000001a06002986 */ /* 0x000fe2000c101524 */
[----:B------:R-:W-:Y:S01]  /*7dc0*/  F2FP.F16.F32.PACK_AB R29, RZ, R29 ;  /* 0x0000001dff1d723e */ /* 0x000fe200000000ff */
[-C--:B------:R-:W-:Y:S01]  /*7dd0*/  FMUL R38, R38, R155.reuse ;  /* 0x0000009b26267220 */ /* 0x080fe20000400000 */
[C---:B------:R-:W-:Y:S01]  /*7de0*/  ISETP.GT.AND P2, PT, R0.reuse, 0x8, P1 ;  /* 0x000000080000780c */ /* 0x040fe20000f44270 */
[----:B------:R-:W-:Y:S01]  /*7df0*/  @P4 STG.E.U16 desc[UR36][R6.64+0x2], R27 ;  /* 0x0000021b06004986 */ /* 0x000fe2000c101524 */
[----:B------:R-:W-:Y:S01]  /*7e00*/  ISETP.GT.AND P1, PT, R3, 0x10, PT ;  /* 0x000000100300780c */ /* 0x000fe20003f24270 */
[-C--:B------:R-:W-:Y:S01]  /*7e10*/  FMUL R39, R39, R155.reuse ;  /* 0x0000009b27277220 */ /* 0x080fe20000400000 */
[----:B------:R-:W-:Y:S01]  /*7e20*/  F2FP.F16.F32.PACK_AB R30, RZ, R30 ;  /* 0x0000001eff1e723e */ /* 0x000fe200000000ff */
[----:B------:R-:W-:Y:S01]  /*7e30*/  @P5 STG.E.U16 desc[UR36][R4.64+0x10], R28 ;  /* 0x0000101c04005986 */ /* 0x000fe2000c101524 */
[----:B------:R-:W-:Y:S01]  /*7e40*/  ISETP.GT.AND P4, PT, R0, RZ, P1 ;  /* 0x000000ff0000720c */ /* 0x000fe20000f84270 */
[----:B------:R-:W-:Y:S01]  /*7e50*/  FMUL R40, R40, R155 ;  /* 0x0000009b28287220 */ /* 0x000fe20000400000 */
[----:B------:R-:W-:Y:S01]  /*7e60*/  F2FP.F16.F32.PACK_AB R31, RZ, R31 ;  /* 0x0000001fff1f723e */ /* 0x000fe200000000ff */
[----:B------:R-:W-:Y:S01]  /*7e70*/  @P3 STG.E.U16 desc[UR36][R4.64+0x12], R29 ;  /* 0x0000121d04003986 */ /* 0x000fe2000c101524 */
[----:B------:R-:W-:Y:S01]  /*7e80*/  ISETP.GT.AND P3, PT, R0, 0x8, P0 ;  /* 0x000000080000780c */ /* 0x000fe20000764270 */
[-C--:B------:R-:W-:Y:S01]  /*7e90*/  FMUL R41, R41, R155.reuse ;  /* 0x0000009b29297220 */ /* 0x080fe20000400000 */
[----:B------:R-:W-:Y:S01]  /*7ea0*/  ISETP.GT.AND P0, PT, R3, 0x11, PT ;  /* 0x000000110300780c */ /* 0x000fe20003f04270 */
[----:B------:R-:W-:Y:S01]  /*7eb0*/  @P2 STG.E.U16 desc[UR36][R6.64+0x10], R30 ;  /* 0x0000101e06002986 */ /* 0x000fe2000c101524 */
[----:B------:R-:W-:Y:S01]  /*7ec0*/  F2FP.F16.F32.PACK_AB R32, RZ, R32 ;  /* 0x00000020ff20723e */ /* 0x000fe200000000ff */
[-C--:B------:R-:W-:Y:S01]  /*7ed0*/  FMUL R42, R42, R155.reuse ;  /* 0x0000009b2a2a7220 */ /* 0x080fe20000400000 */
[C---:B------:R-:W-:Y:S01]  /*7ee0*/  ISETP.GT.AND P5, PT, R0.reuse, RZ, P0 ;  /* 0x000000ff0000720c */ /* 0x040fe200007a4270 */
[-C--:B------:R-:W-:Y:S01]  /*7ef0*/  FMUL R43, R43, R155.reuse ;  /* 0x0000009b2b2b7220 */ /* 0x080fe20000400000 */
[----:B------:R-:W-:Y:S01]  /*7f00*/  ISETP.GT.AND P2, PT, R0, 0x8, P1 ;  /* 0x000000080000780c */ /* 0x000fe20000f44270 */
[-C--:B------:R-:W-:Y:S01]  /*7f10*/  FMUL R44, R44, R155.reuse ;  /* 0x0000009b2c2c7220 */ /* 0x080fe20000400000 */
[----:B------:R-:W-:Y:S01]  /*7f20*/  ISETP.GT.AND P1, PT, R3, 0x18, PT ;  /* 0x000000180300780c */ /* 0x000fe20003f24270 */
[----:B------:R-:W-:Y:S01]  /*7f30*/  FMUL R45, R45, R155 ;  /* 0x0000009b2d2d7220 */ /* 0x000fe20000400000 */
[----:B------:R-:W-:Y:S01]  /*7f40*/  F2FP.F16.F32.PACK_AB R33, RZ, R33 ;  /* 0x00000021ff21723e */ /* 0x000fe200000000ff */
[----:B------:R-:W-:Y:S01]  /*7f50*/  @P3 STG.E.U16 desc[UR36][R6.64+0x12], R31 ;  /* 0x0000121f06003986 */ /* 0x000fe2000c101524 */
[----:B------:R-:W-:Y:S01]  /*7f60*/  ISETP.GT.AND P3, PT, R0, 0x8, P0 ;  /* 0x000000080000780c */ /* 0x000fe20000764270 */
[-C--:B------:R-:W-:Y:S01]  /*7f70*/  FMUL R46, R46, R155.reuse ;  /* 0x0000009b2e2e7220 */ /* 0x080fe20000400000 */
[----:B------:R-:W-:Y:S01]  /*7f80*/  ISETP.GT.AND P0, PT, R3, 0x19, PT ;  /* 0x000000190300780c */ /* 0x000fe20003f04270 */
[----:B------:R-:W-:Y:S01]  /*7f90*/  @P4 STG.E.U16 desc[UR36][R4.64+0x20], R32 ;  /* 0x0000202004004986 */ /* 0x000fe2000c101524 */
[C---:B------:R-:W-:Y:S01]  /*7fa0*/  ISETP.GT.AND P4, PT, R0.reuse, RZ, P1 ;  /* 0x000000ff0000720c */ /* 0x040fe20000f84270 */
[-C--:B------:R-:W-:Y:S01]  /*7fb0*/  FMUL R47, R47, R155.reuse ;  /* 0x0000009b2f2f7220 */ /* 0x080fe20000400000 */
[----:B------:R-:W-:Y:S01]  /*7fc0*/  F2FP.F16.F32.PACK_AB R34, RZ, R34 ;  /* 0x00000022ff22723e */ /* 0x000fe200000000ff */
[----:B------:R-:W-:Y:S01]  /*7fd0*/  @P5 STG.E.U16 desc[UR36][R4.64+0x22], R33 ;  /* 0x0000222104005986 */ /* 0x000fe2000c101524 */
[----:B------:R-:W-:Y:S01]  /*7fe0*/  ISETP.GT.AND P5, PT, R0, RZ, P0 ;  /* 0x000000ff0000720c */ /* 0x000fe200007a4270 */
[----:B------:R-:W-:Y:S01]  /*7ff0*/  FMUL R48, R48, R155 ;  /* 0x0000009b30307220 */ /* 0x000fe20000400000 */
[----:B------:R-:W-:Y:S01]  /*8000*/  F2FP.F16.F32.PACK_AB R35, RZ, R35 ;  /* 0x00000023ff23723e */ /* 0x000fe200000000ff */
[----:B------:R-:W-:Y:S01]  /*8010*/  @P2 STG.E.U16 desc[UR36][R6.64+0x20], R34 ;  /* 0x0000202206002986 */ /* 0x000fe2000c101524 */
[----:B------:R-:W-:Y:S01]  /*8020*/  F2FP.F16.F32.PACK_AB R36, RZ, R36 ;  /* 0x00000024ff24723e */ /* 0x000fe200000000ff */
[-C--:B------:R-:W-:Y:S01]  /*8030*/  FMUL R49, R49, R155.reuse ;  /* 0x0000009b31317220 */ /* 0x080fe20000400000 */
[----:B------:R-:W-:Y:S01]  /*8040*/  ISETP.GT.AND P2, PT, R0, 0x8, P1 ;  /* 0x000000080000780c */ /* 0x000fe20000f44270 */
[----:B------:R-:W-:Y:S01]  /*8050*/  @P3 STG.E.U16 desc[UR36][R6.64+0x22], R35 ;  /* 0x0000222306003986 */ /* 0x000fe2000c101524 */
[----:B------:R-:W-:Y:S01]  /*8060*/  ISETP.GT.AND P1, PT, R3, 0x20, PT ;  /* 0x000000200300780c */ /* 0x000fe20003f24270 */
[----:B------:R-:W-:Y:S01]  /*8070*/  FMUL R50, R50, R155 ;  /* 0x0000009b32327220 */ /* 0x000fe20000400000 */
[----:B------:R-:W-:Y:S01]  /*8080*/  F2FP.F16.F32.PACK_AB R37, RZ, R37 ;  /* 0x00000025ff25723e */ /* 0x000fe200000000ff */
[----:B------:R-:W-:Y:S01]  /*8090*/  @P4 STG.E.U16 desc[UR36][R4.64+0x30], R36 ;  /* 0x0000302404004986 */ /* 0x000fe2000c101524 */
[C---:B------:R-:W-:Y:S01]  /*80a0*/  ISETP.GT.AND P3, PT, R0.reuse, 0x8, P0 ;  /* 0x000000080000780c */ /* 0x040fe20000764270 */
[-C--:B------:R-:W-:Y:S01]  /*80b0*/  FMUL R51, R51, R155.reuse ;  /* 0x0000009b33337220 */ /* 0x080fe20000400000 */
[----:B------:R-:W-:Y:S01]  /*80c0*/  ISETP.GT.AND P0, PT, R3, 0x21, PT ;  /* 0x000000210300780c */ /* 0x000fe20003f04270 */
[----:B------:R-:W-:Y:S01]  /*80d0*/  @P5 STG.E.U16 desc[UR36][R4.64+0x32], R37 ;  /* 0x0000322504005986 */ /* 0x000fe2000c101524 */
[----:B------:R-:W-:Y:S01]  /*80e0*/  ISETP.GT.AND P4, PT, R0, RZ, P1 ;  /* 0x000000ff0000720c */ /* 0x000fe20000f84270 */
[-C--:B------:R-:W-:Y:S01]  /*80f0*/  FMUL R52, R52, R155.reuse ;  /* 0x0000009b34347220 */ /* 0x080fe20000400000 */
[----:B------:R-:W-:Y:S01]  /*8100*/  F2FP.F16.F32.PACK_AB R38, RZ, R38 ;  /* 0x00000026ff26723e */ /* 0x000fe200000000ff */
[-C--:B------:R-:W-:Y:S01]  /*8110*/  FMUL R53, R53, R155.reuse ;  /* 0x0000009b35357220 */ /* 0x080fe20000400000 */
        /* <DEDUP_REMOVED lines=325> */
[----:B------:R-:W-:Y:S01]  /*9570*/  FMUL R151, R151, R155 ;  /* 0x0000009b97977220 */ /* 0x000fe20000400000 */
[----:B------:R-:W-:Y:S01]  /*9580*/  ISETP.GT.AND P2, PT, R0, 0x8, P1 ;  /* 0x000000080000780c */ /* 0x000fe20000f44270 */
[----:B------:R-:W-:Y:S01]  /*9590*/  @P3 STG.E.U16 desc[UR36][R6.64+0x132], R103 ;  /* 0x0001326706003986 */ /* 0x000fe2000c101524 */
[----:B------:R-:W-:-:S02]  /*95a0*/  ISETP.GT.AND P1, PT, R3, 0xa8, PT ;  /* 0x000000a80300780c */ /* 0x000fc40003f24270 */
[----:B------:R-:W-:Y:S01]  /*95b0*/  F2FP.F16.F32.PACK_AB R105, RZ, R105 ;  /* 0x00000069ff69723e */ /* 0x000fe200000000ff */
[----:B------:R-:W-:Y:S01]  /*95c0*/  @P4 STG.E.U16 desc[UR36][R4.64+0x140], R104 ;  /* 0x0001406804004986 */ /* 0x000fe2000c101524 */
[C---:B------:R-:W-:Y:S02]  /*95d0*/  ISETP.GT.AND P3, PT, R0.reuse, 0x8, P0 ;  /* 0x000000080000780c */ /* 0x040fe40000764270 */
[----:B------:R-:W-:Y:S01]  /*95e0*/  ISETP.GT.AND P0, PT, R3, 0xa9, PT ;  /* 0x000000a90300780c */ /* 0x000fe20003f04270 */
[----:B------:R-:W-:Y:S01]  /*95f0*/  @P5 STG.E.U16 desc[UR36][R4.64+0x142], R105 ;  /* 0x0001426904005986 */ /* 0x000fe2000c101524 */
[C---:B------:R-:W-:Y:S02]  /*9600*/  ISETP.GT.AND P4, PT, R0.reuse, RZ, P1 ;  /* 0x000000ff0000720c */ /* 0x040fe40000f84270 */
[----:B------:R-:W-:Y:S02]  /*9610*/  F2FP.F16.F32.PACK_AB R106, RZ, R106 ;  /* 0x0000006aff6a723e */ /* 0x000fe400000000ff */
[----:B------:R-:W-:-:S02]  /*9620*/  ISETP.GT.AND P5, PT, R0, RZ, P0 ;  /* 0x000000ff0000720c */ /* 0x000fc400007a4270 */
[----:B------:R-:W-:Y:S01]  /*9630*/  F2FP.F16.F32.PACK_AB R107, RZ, R107 ;  /* 0x0000006bff6b723e */ /* 0x000fe200000000ff */
[----:B------:R-:W-:Y:S01]  /*9640*/  @P2 STG.E.U16 desc[UR36][R6.64+0x140], R106 ;  /* 0x0001406a06002986 */ /* 0x000fe2000c101524 */
[----:B------:R-:W-:Y:S02]  /*9650*/  F2FP.F16.F32.PACK_AB R108, RZ, R108 ;  /* 0x0000006cff6c723e */ /* 0x000fe400000000ff */
[C---:B------:R-:W-:Y:S01]  /*9660*/  ISETP.GT.AND P2, PT, R0.reuse, 0x8, P1 ;  /* 0x000000080000780c */ /* 0x040fe20000f44270 */
[----:B------:R-:W-:Y:S01]  /*9670*/  @P3 STG.E.U16 desc[UR36][R6.64+0x142], R107 ;  /* 0x0001426b06003986 */ /* 0x000fe2000c101524 */
[----:B------:R-:W-:Y:S02]  /*9680*/  ISETP.GT.AND P1, PT, R3, 0xb0, PT ;  /* 0x000000b00300780c */ /* 0x000fe40003f24270 */
[----:B------:R-:W-:Y:S01]  /*9690*/  F2FP.F16.F32.PACK_AB R109, RZ, R109 ;  /* 0x0000006dff6d723e */ /* 0x000fe200000000ff */
[----:B------:R-:W-:Y:S01]  /*96a0*/  @P4 STG.E.U16 desc[UR36][R4.64+0x150], R108 ;  /* 0x0001506c04004986 */ /* 0x000fe2000c101524 */
[----:B------:R-:W-:-:S02]  /*96b0*/  ISETP.GT.AND P3, PT, R0, 0x8, P0 ;  /* 0x000000080000780c */ /* 0x000fc40000764270 */
[----:B------:R-:W-:Y:S01]  /*96c0*/  ISETP.GT.AND P0, PT, R3, 0xb1, PT ;  /* 0x000000b10300780c */ /* 0x000fe20003f04270 */
[----:B------:R-:W-:Y:S01]  /*96d0*/  @P5 STG.E.U16 desc[UR36][R4.64+0x152], R109 ;  /* 0x0001526d04005986 */ /* 0x000fe2000c101524 */
[C---:B------:R-:W-:Y:S02]  /*96e0*/  ISETP.GT.AND P4, PT, R0.reuse, RZ, P1 ;  /* 0x000000ff0000720c */ /* 0x040fe40000f84270 */
[----:B------:R-:W-:Y:S02]  /*96f0*/  F2FP.F16.F32.PACK_AB R110, RZ, R110 ;  /* 0x0000006eff6e723e */ /* 0x000fe400000000ff */
[----:B------:R-:W-:Y:S02]  /*9700*/  ISETP.GT.AND P5, PT, R0, RZ, P0 ;  /* 0x000000ff0000720c */ /* 0x000fe400007a4270 */
[----:B------:R-:W-:Y:S01]  /*9710*/  F2FP.F16.F32.PACK_AB R111, RZ, R111 ;  /* 0x0000006fff6f723e */ /* 0x000fe200000000ff */
[----:B------:R-:W-:Y:S01]  /*9720*/  @P2 STG.E.U16 desc[UR36][R6.64+0x150], R110 ;  /* 0x0001506e06002986 */ /* 0x000fe2000c101524 */
[----:B------:R-:W-:-:S02]  /*9730*/  F2FP.F16.F32.PACK_AB R112, RZ, R112 ;  /* 0x00000070ff70723e */ /* 0x000fc400000000ff */
[C---:B------:R-:W-:Y:S01]  /*9740*/  ISETP.GT.AND P2, PT, R0.reuse, 0x8, P1 ;  /* 0x000000080000780c */ /* 0x040fe20000f44270 */
[----:B------:R-:W-:Y:S01]  /*9750*/  @P3 STG.E.U16 desc[UR36][R6.64+0x152], R111 ;  /* 0x0001526f06003986 */ /* 0x000fe2000c101524 */
[C---:B------:R-:W-:Y:S02]  /*9760*/  ISETP.GT.AND P1, PT, R3.reuse, 0xb8, PT ;  /* 0x000000b80300780c */ /* 0x040fe40003f24270 */
[----:B------:R-:W-:Y:S01]  /*9770*/  F2FP.F16.F32.PACK_AB R113, RZ, R113 ;  /* 0x00000071ff71723e */ /* 0x000fe200000000ff */
[----:B------:R-:W-:Y:S01]  /*9780*/  @P4 STG.E.U16 desc[UR36][R4.64+0x160], R112 ;  /* 0x0001607004004986 */ /* 0x000fe2000c101524 */
[C---:B------:R-:W-:Y:S02]  /*9790*/  ISETP.GT.AND P3, PT, R0.reuse, 0x8, P0 ;  /* 0x000000080000780c */ /* 0x040fe40000764270 */
[----:B------:R-:W-:Y:S01]  /*97a0*/  ISETP.GT.AND P0, PT, R3, 0xb9, PT ;  /* 0x000000b90300780c */ /* 0x000fe20003f04270 */
[----:B------:R-:W-:Y:S01]  /*97b0*/  @P5 STG.E.U16 desc[UR36][R4.64+0x162], R113 ;  /* 0x0001627104005986 */ /* 0x000fe2000c101524 */
[----:B------:R-:W-:-:S02]  /*97c0*/  ISETP.GT.AND P4, PT, R0, RZ, P1 ;  /* 0x000000ff0000720c */ /* 0x000fc40000f84270 */
[----:B------:R-:W-:Y:S02]  /*97d0*/  F2FP.F16.F32.PACK_AB R114, RZ, R114 ;  /* 0x00000072ff72723e */ /* 0x000fe400000000ff */
[C---:B------:R-:W-:Y:S02]  /*97e0*/  ISETP.GT.AND P5, PT, R0.reuse, RZ, P0 ;  /* 0x000000ff0000720c */ /* 0x040fe400007a4270 */
[----:B------:R-:W-:Y:S01]  /*97f0*/  F2FP.F16.F32.PACK_AB R115, RZ, R115 ;  /* 0x00000073ff73723e */ /* 0x000fe200000000ff */
[----:B------:R-:W-:Y:S01]  /*9800*/  @P2 STG.E.U16 desc[UR36][R6.64+0x160], R114 ;  /* 0x0001607206002986 */ /* 0x000fe2000c101524 */
[----:B------:R-:W-:Y:S02]  /*9810*/  F2FP.F16.F32.PACK_AB R116, RZ, R116 ;  /* 0x00000074ff74723e */ /* 0x000fe400000000ff */
        /* <DEDUP_REMOVED lines=65> */
[----:B------:R-:W-:Y:S02]  /*9c30*/  ISETP.GT.AND P5, PT, R0, RZ, P0 ;  /* 0x000000ff0000720c */ /* 0x000fe400007a4270 */
[----:B------:R-:W-:Y:S02]  /*9c40*/  F2FP.F16.F32.PACK_AB R134, RZ, R134 ;  /* 0x00000086ff86723e */ /* 0x000fe400000000ff */
[----:B------:R-:W-:Y:S02]  /*9c50*/  F2FP.F16.F32.PACK_AB R135, RZ, R135 ;  /* 0x00000087ff87723e */ /* 0x000fe400000000ff */
[----:B------:R-:W-:Y:S01]  /*9c60*/  F2FP.F16.F32.PACK_AB R136, RZ, R136 ;  /* 0x00000088ff88723e */ /* 0x000fe200000000ff */
[----:B------:R-:W-:Y:S01]  /*9c70*/  @P2 STG.E.U16 desc[UR36][R6.64+0x1b0], R134 ;  /* 0x0001b08606002986 */ /* 0x000fe2000c101524 */
[----:B------:R-:W-:-:S02]  /*9c80*/  F2FP.F16.F32.PACK_AB R137, RZ, R137 ;  /* 0x00000089ff89723e */ /* 0x000fc400000000ff */
[C---:B------:R-:W-:Y:S01]  /*9c90*/  ISETP.GT.AND P1, PT, R0.reuse, 0x8, P1 ;  /* 0x000000080000780c */ /* 0x040fe20000f24270 */
[----:B------:R-:W-:Y:S01]  /*9ca0*/  @P3 STG.E.U16 desc[UR36][R6.64+0x1b2], R135 ;  /* 0x0001b28706003986 */ /* 0x000fe2000c101524 */
[C---:B------:R-:W-:Y:S02]  /*9cb0*/  ISETP.GT.AND P2, PT, R0.reuse, 0x8, P0 ;  /* 0x000000080000780c */ /* 0x040fe40000744270 */
[C---:B------:R-:W-:Y:S01]  /*9cc0*/  ISETP.GT.AND P0, PT, R3.reuse, 0xe9, PT ;  /* 0x000000e90300780c */ /* 0x040fe20003f04270 */
[----:B------:R-:W-:Y:S01]  /*9cd0*/  @P4 STG.E.U16 desc[UR36][R4.64+0x1c0], R136 ;  /* 0x0001c08804004986 */ /* 0x000fe2000c101524 */
[----:B------:R-:W-:Y:S02]  /*9ce0*/  ISETP.GT.AND P4, PT, R3, 0xe8, PT ;  /* 0x000000e80300780c */ /* 0x000fe40003f84270 */
[----:B------:R-:W-:Y:S01]  /*9cf0*/  F2FP.F16.F32.PACK_AB R138, RZ, R138 ;  /* 0x0000008aff8a723e */ /* 0x000fe200000000ff */
[----:B------:R-:W-:Y:S01]  /*9d00*/  @P5 STG.E.U16 desc[UR36][R4.64+0x1c2], R137 ;  /* 0x0001c28904005986 */ /* 0x000fe2000c101524 */
[----:B------:R-:W-:-:S02]  /*9d10*/  ISETP.GT.AND P5, PT, R0, RZ, P4 ;  /* 0x000000ff0000720c */ /* 0x000fc400027a4270 */
[----:B------:R-:W-:Y:S01]  /*9d20*/  F2FP.F16.F32.PACK_AB R139, RZ, R139 ;  /* 0x0000008bff8b723e */ /* 0x000fe200000000ff */
[----:B------:R-:W-:Y:S01]  /*9d30*/  @P1 STG.E.U16 desc[UR36][R6.64+0x1c0], R138 ;  /* 0x0001c08a06001986 */ /* 0x000fe2000c101524 */
[----:B------:R-:W-:Y:S02]  /*9d40*/  F2FP.F16.F32.PACK_AB R140, RZ, R140 ;  /* 0x0000008cff8c723e */ /* 0x000fe400000000ff */
[C---:B------:R-:W-:Y:S01]  /*9d50*/  ISETP.GT.AND P3, PT, R0.reuse, RZ, P0 ;  /* 0x000000ff0000720c */ /* 0x040fe20000764270 */
[----:B------:R-:W-:Y:S01]  /*9d60*/  @P2 STG.E.U16 desc[UR36][R6.64+0x1c2], R139 ;  /* 0x0001c28b06002986 */ /* 0x000fe2000c101524 */
[C---:B------:R-:W-:Y:S02]  /*9d70*/  ISETP.GT.AND P4, PT, R0.reuse, 0x8, P4 ;  /* 0x000000080000780c */ /* 0x040fe40002784270 */
[----:B------:R-:W-:Y:S02]  /*9d80*/  F2FP.F16.F32.PACK_AB R141, RZ, R141 ;  /* 0x0000008dff8d723e */ /* 0x000fe400000000ff */
[----:B------:R-:W-:Y:S01]  /*9d90*/  F2FP.F16.F32.PACK_AB R142, RZ, R142 ;  /* 0x0000008eff8e723e */ /* 0x000fe200000000ff */
[----:B------:R-:W-:Y:S01]  /*9da0*/  @P5 STG.E.U16 desc[UR36][R4.64+0x1d0], R140 ;  /* 0x0001d08c04005986 */ /* 0x000fe2000c101524 */
[----:B------:R-:W-:-:S02]  /*9db0*/  ISETP.GT.AND P5, PT, R0, 0x8, P0 ;  /* 0x000000080000780c */ /* 0x000fc400007a4270 */
[----:B------:R-:W-:Y:S02]  /*9dc0*/  F2FP.F16.F32.PACK_AB R143, RZ, R143 ;  /* 0x0000008fff8f723e */ /* 0x000fe400000000ff */
[C---:B------:R-:W-:Y:S01]  /*9dd0*/  ISETP.GT.AND P0, PT, R3.reuse, 0xf1, PT ;  /* 0x000000f10300780c */ /* 0x040fe20003f04270 */
[----:B------:R-:W-:Y:S01]  /*9de0*/  @P3 STG.E.U16 desc[UR36][R4.64+0x1d2], R141 ;  /* 0x0001d28d04003986 */ /* 0x000fe2000c101524 */
[----:B------:R-:W-:Y:S02]  /*9df0*/  ISETP.GT.AND P3, PT, R3, 0xf0, PT ;  /* 0x000000f00300780c */ /* 0x000fe40003f64270 */
[----:B------:R-:W-:Y:S01]  /*9e00*/  F2FP.F16.F32.PACK_AB R144, RZ, R144 ;  /* 0x00000090ff90723e */ /* 0x000fe200000000ff */
[----:B------:R-:W-:Y:S01]  /*9e10*/  @P4 STG.E.U16 desc[UR36][R6.64+0x1d0], R142 ;  /* 0x0001d08e06004986 */ /* 0x000fe2000c101524 */
[C---:B------:R-:W-:Y:S02]  /*9e20*/  ISETP.GT.AND P4, PT, R0.reuse, RZ, P3 ;  /* 0x000000ff0000720c */ /* 0x040fe40001f84270 */
[----:B------:R-:W-:Y:S01]  /*9e30*/  F2FP.F16.F32.PACK_AB R145, RZ, R145 ;  /* 0x00000091ff91723e */ /* 0x000fe200000000ff */
[----:B------:R-:W-:Y:S01]  /*9e40*/  @P5 STG.E.U16 desc[UR36][R6.64+0x1d2], R143 ;  /* 0x0001d28f06005986 */ /* 0x000fe2000c101524 */
[----:B------:R-:W-:-:S02]  /*9e50*/  ISETP.GT.AND P5, PT, R0, RZ, P0 ;  /* 0x000000ff0000720c */ /* 0x000fc400007a4270 */
[C---:B------:R-:W-:Y:S02]  /*9e60*/  ISETP.GT.AND P2, PT, R3.reuse, 0xf8, PT ;  /* 0x000000f80300780c */ /* 0x040fe40003f44270 */
[----:B------:R-:W-:Y:S02]  /*9e70*/  ISETP.GT.AND P1, PT, R3, 0xf9, PT ;  /* 0x000000f90300780c */ /* 0x000fe40003f24270 */
[C---:B------:R-:W-:Y:S02]  /*9e80*/  ISETP.GT.AND P3, PT, R0.reuse, 0x8, P3 ;  /* 0x000000080000780c */ /* 0x040fe40001f64270 */
[C---:B------:R-:W-:Y:S01]  /*9e90*/  ISETP.GT.AND P0, PT, R0.reuse, 0x8, P0 ;  /* 0x000000080000780c */ /* 0x040fe20000704270 */
[----:B------:R-:W-:Y:S01]  /*9ea0*/  @P4 STG.E.U16 desc[UR36][R4.64+0x1e0], R144 ;  /* 0x0001e09004004986 */ /* 0x000fe2000c101524 */
[C---:B------:R-:W-:Y:S02]  /*9eb0*/  ISETP.GT.AND P4, PT, R0.reuse, RZ, P1 ;  /* 0x000000ff0000720c */ /* 0x040fe40000f84270 */
[----:B------:R-:W-:Y:S01]  /*9ec0*/  F2FP.F16.F32.PACK_AB R146, RZ, R146 ;  /* 0x00000092ff92723e */ /* 0x000fe200000000ff */
[----:B------:R-:W-:Y:S01]  /*9ed0*/  @P5 STG.E.U16 desc[UR36][R4.64+0x1e2], R145 ;  /* 0x0001e29104005986 */ /* 0x000fe2000c101524 */
[----:B------:R-:W-:-:S02]  /*9ee0*/  ISETP.GT.AND P5, PT, R0, RZ, P2 ;  /* 0x000000ff0000720c */ /* 0x000fc400017a4270 */
[C---:B------:R-:W-:Y:S02]  /*9ef0*/  ISETP.GT.AND P2, PT, R0.reuse, 0x8, P2 ;  /* 0x000000080000780c */ /* 0x040fe40001744270 */
[----:B------:R-:W-:Y:S01]  /*9f00*/  F2FP.F16.F32.PACK_AB R147, RZ, R147 ;  /* 0x00000093ff93723e */ /* 0x000fe200000000ff */
[----:B------:R-:W-:Y:S01]  /*9f10*/  @P3 STG.E.U16 desc[UR36][R6.64+0x1e0], R146 ;  /* 0x0001e09206003986 */ /* 0x000fe2000c101524 */
[----:B------:R-:W-:Y:S02]  /*9f20*/  ISETP.GT.AND P1, PT, R0, 0x8, P1 ;  /* 0x000000080000780c */ /* 0x000fe40000f24270 */
[----:B------:R-:W-:Y:S01]  /*9f30*/  F2FP.F16.F32.PACK_AB R148, RZ, R148 ;  /* 0x00000094ff94723e */ /* 0x000fe200000000ff */
[----:B------:R-:W-:Y:S01]  /*9f40*/  @P0 STG.E.U16 desc[UR36][R6.64+0x1e2], R147 ;  /* 0x0001e29306000986 */ /* 0x000fe2000c101524 */
[----:B------:R-:W-:Y:S02]  /*9f50*/  F2FP.F16.F32.PACK_AB R149, RZ, R149 ;  /* 0x00000095ff95723e */ /* 0x000fe400000000ff */
[----:B------:R-:W-:Y:S01]  /*9f60*/  F2FP.F16.F32.PACK_AB R150, RZ, R150 ;  /* 0x00000096ff96723e */ /* 0x000fe200000000ff */
[----:B------:R-:W-:Y:S01]  /*9f70*/  @P5 STG.E.U16 desc[UR36][R4.64+0x1f0], R148 ;  /* 0x0001f09404005986 */ /* 0x000fe2000c101524 */
[----:B------:R-:W-:-:S03]  /*9f80*/  F2FP.F16.F32.PACK_AB R151, RZ, R151 ;  /* 0x00000097ff97723e */ /* 0x000fc600000000ff */
[----:B------:R0:W-:Y:S02]  /*9f90*/  @P4 STG.E.U16 desc[UR36][R4.64+0x1f2], R149 ;  /* 0x0001f29504004986 */ /* 0x0001e4000c101524 */
[----:B0-----:R-:W-:Y:S02]  /*9fa0*/  @P2 IMAD.MOV.U32 R4, RZ, RZ, R6 ;  /* 0x000000ffff042224 */ /* 0x001fe400078e0006 */
[----:B------:R-:W-:-:S05]  /*9fb0*/  @P2 IMAD.MOV.U32 R5, RZ, RZ, R7 ;  /* 0x000000ffff052224 */ /* 0x000fca00078e0007 */
[----:B------:R0:W-:Y:S04]  /*9fc0*/  @P2 STG.E.U16 desc[UR36][R4.64+0x1f0], R150 ;  /* 0x0001f09604002986 */ /* 0x0001e8000c101524 */
[----:B------:R0:W-:Y:S02]  /*9fd0*/  @P1 STG.E.U16 desc[UR36][R6.64+0x1f2], R151 ;  /* 0x0001f29706001986 */ /* 0x0001e4000c101524 */
.L_x_286:
[----:B------:R-:W-:Y:S05]  /*9fe0*/  BSYNC B0 ;  /* 0x0000000000007941 */ /* 0x000fea0003800000 */
.L_x_32:
[----:B------:R-:W-:Y:S01]  /*9ff0*/  ULDC UR4, c[0x0][0xc] ;  /* 0x0000030000047ab9 */ /* 0x000fe20000000800 */
[----:B------:R-:W-:Y:S01]  /*a000*/  ULDC UR5, c[0x0][0x10] ;  /* 0x0000040000057ab9 */ /* 0x000fe20000000800 */
[----:B0-----:R-:W0:Y:S01]  /*a010*/  LDC R3, c[0x0][0x14] ;  /* 0x00000500ff037b82 */ /* 0x001e220000000800 */
[----:B------:R-:W-:Y:S01]  /*a020*/  UIMAD.WIDE.U32 UR4, UR4, UR5, URZ ;  /* 0x00000005040472a5 */ /* 0x000fe2000f8e003f */
[----:B------:R-:W-:Y:S01]  /*a030*/  PRMT R0, RZ, 0x7610, R0 ;  /* 0x00007610ff007816 */ /* 0x000fe20000000000 */
[----:B------:R-:W-:Y:S02]  /*a040*/  IMAD.MOV.U32 R153, RZ, RZ, -0x1 ;  /* 0xffffffffff997424 */ /* 0x000fe400078e00ff */
[----:B------:R-:W-:Y:S02]  /*a050*/  IMAD.MOV.U32 R23, RZ, RZ, -0x1 ;  /* 0xffffffffff177424 */ /* 0x000fe400078e00ff */
[----:B0-----:R-:W-:-:S04]  /*a060*/  IMAD.WIDE.U32 R16, R3, UR4, R16 ;  /* 0x0000000403107c25 */ /* 0x001fc8000f8e0010 */
[----:B------:R-:W-:Y:S01]  /*a070*/  IMAD R3, R3, UR5, RZ ;  /* 0x0000000503037c24 */ /* 0x000fe2000f8e02ff */
[----:B------:R-:W-:Y:S02]  /*a080*/  ULDC.64 UR4, c[0x0][0x650] ;  /* 0x0001940000047ab9 */ /* 0x000fe40000000a00 */
[----:B------:R-:W-:Y:S01]  /*a090*/  ISETP.GE.U32.AND P0, PT, R16, UR4, PT ;  /* 0x0000000410007c0c */ /* 0x000fe2000bf06070 */
[----:B------:R-:W-:-:S05]  /*a0a0*/  IMAD.IADD R17, R17, 0x1, R3 ;  /* 0x0000000111117824 */ /* 0x000fca00078e0203 */
[----:B------:R-:W-:-:S13]  /*a0b0*/  ISETP.GE.U32.AND.EX P0, PT, R17, UR5, PT, P0 ;  /* 0x0000000511007c0c */ /* 0x000fda000bf06100 */
[----:B------:R-:W-:Y:S05]  /*a0c0*/  @P0 BRA `(.L_x_287) ;  /* 0x0000000400640947 */ /* 0x000fea0003800000 */
[----:B------:R-:W0:Y:S01]  /*a0d0*/  S2R R12, SR_CTAID.X ;  /* 0x00000000000c7919 */ /* 0x000e220000002500 */
[----:B------:R-:W0:Y:S01]  /*a0e0*/  LDC.64 R10, c[0x0][0x628] ;  /* 0x00018a00ff0a7b82 */ /* 0x000e220000000a00 */
[----:B------:R-:W-:Y:S01]  /*a0f0*/  ULDC UR4, c[0x0][0x150] ;  /* 0x0000540000047ab9 */ /* 0x000fe20000000800 */
[----:B-1234-:R-:W-:Y:S01]  /*a100*/  IMAD.MOV.U32 R8, RZ, RZ, R16 ;  /* 0x000000ffff087224 */ /* 0x01efe200078e0010 */
[----:B-----5:R-:W1:Y:S01]  /*a110*/  S2R R24, SR_CTAID.Y ;  /* 0x0000000000187919 */ /* 0x020e620000002600 */
[----:B------:R-:W-:-:S04]  /*a120*/  IMAD.MOV.U32 R9, RZ, RZ, R17 ;  /* 0x000000ffff097224 */ /* 0x000fc800078e0011 */
[----:B------:R-:W2:Y:S08]  /*a130*/  LDC R21, c[0x0][0x144] ;  /* 0x00005100ff157b82 */ /* 0x000eb00000000800 */
[----:B------:R-:W3:Y:S08]  /*a140*/  LDC R0, c[0x0][0x630] ;  /* 0x00018c00ff007b82 */ /* 0x000ef00000000800 */
[----:B------:R-:W4:Y:S01]  /*a150*/  LDC.64 R14, c[0x0][0x620] ;  /* 0x00018800ff0e7b82 */ /* 0x000f220000000a00 */
[----:B0-----:R-:W-:-:S04]  /*a160*/  ISETP.NE.U32.AND P0, PT, R10, RZ, PT ;  /* 0x000000ff0a00720c */ /* 0x001fc80003f05070 */
[----:B------:R-:W-:Y:S02]  /*a170*/  ISETP.NE.AND.EX P0, PT, R11, RZ, PT, P0 ;  /* 0x000000ff0b00720c */ /* 0x000fe40003f05300 */
[----:B------:R-:W-:-:S05]  /*a180*/  I2FP.F32.U32 R3, R12 ;  /* 0x0000000c00037245 */ /* 0x000fca0000201000 */
[----:B------:R-:W-:-:S04]  /*a190*/  FMUL R3, R3, UR4 ;  /* 0x0000000403037c20 */ /* 0x000fc80008400000 */
[----:B------:R0:W0:Y:S02]  /*a1a0*/  F2I.U32.TRUNC.NTZ R20, R3 ;  /* 0x0000000300147305 */ /* 0x000024000020f000 */
[----:B-123--:R-:W-:Y:S05]  /*a1b0*/  @!P0 BRA `(.L_x_288) ;  /* 0x0000000000288947 */ /* 0x00efea0003800000 */
[----:B0-----:R-:W0:Y:S02]  /*a1c0*/  LDC R3, c[0x0][0x634] ;  /* 0x00018d00ff037b82 */ /* 0x001e240000000800 */
        /* <DEDUP_REMOVED lines=9> */
.L_x_288:
[----:B------:R-:W1:Y:S01]  /*a260*/  LDC.64 R28, c[0x0][0x640] ;  /* 0x00019000ff1c7b82 */ /* 0x000e620000000a00 */
[-CC-:B------:R-:W-:Y:S01]  /*a270*/  SHF.R.U64 R23, R8, R0.reuse, R9.reuse ;  /* 0x0000000008177219 */ /* 0x180fe20000001209 */
[----:B0-----:R-:W-:Y:S01]  /*a280*/  IMAD.MOV R20, RZ, RZ, -R20 ;  /* 0x000000ffff147224 */ /* 0x001fe200078e0a14 */
[----:B------:R-:W-:Y:S01]  /*a290*/  SHF.R.U32.HI R0, RZ, R0, R9 ;  /* 0x00000000ff007219 */ /* 0x000fe20000011609 */
[----:B------:R-:W-:Y:S01]  /*a2a0*/  ULDC UR4, c[0x0][0x154] ;  /* 0x0000550000047ab9 */ /* 0x000fe20000000800 */
[----:B------:R-:W-:Y:S01]  /*a2b0*/  IADD3 R3, P0, RZ, -R23, RZ ;  /* 0x80000017ff037210 */ /* 0x000fe20007f1e0ff */
[----:B------:R-:W-:Y:S02]  /*a2c0*/  IMAD R21, R21, R20, R12 ;  /* 0x0000001415157224 */ /* 0x000fe400078e020c */
[----:B------:R-:W0:Y:S01]  /*a2d0*/  LDC R6, c[0x0][0x618] ;  /* 0x00018600ff067b82 */ /* 0x000e220000000800 */
[----:B------:R-:W-:Y:S02]  /*a2e0*/  IMAD.MOV.U32 R7, RZ, RZ, 0x1 ;  /* 0x00000001ff077424 */ /* 0x000fe400078e00ff */
[----:B------:R-:W-:-:S04]  /*a2f0*/  IMAD.X R5, RZ, RZ, ~R0, P0 ;  /* 0x000000ffff057224 */ /* 0x000fc800000e0e00 */
[-C--:B----4-:R-:W-:Y:S01]  /*a300*/  IMAD R0, R5, R14.reuse, RZ ;  /* 0x0000000e05007224 */ /* 0x090fe200078e02ff */
[----:B------:R-:W2:Y:S01]  /*a310*/  LDC R8, c[0x0][0x608] ;  /* 0x00018200ff087b82 */ /* 0x000ea20000000800 */
[----:B------:R-:W-:-:S04]  /*a320*/  IMAD.WIDE.U32 R4, R3, R14, R16 ;  /* 0x0000000e03047225 */ /* 0x000fc800078e0010 */
[----:B------:R-:W-:Y:S01]  /*a330*/  IMAD R3, R3, R15, R0 ;  /* 0x0000000f03037224 */ /* 0x000fe200078e0200 */
[----:B------:R-:W-:Y:S02]  /*a340*/  I2FP.F32.U32 R0, R24 ;  /* 0x0000001800007245 */ /* 0x000fe40000201000 */
[----:B------:R-:W3:Y:S01]  /*a350*/  LDC R26, c[0x0][0x658] ;  /* 0x00019600ff1a7b82 */ /* 0x000ee20000000800 */
[----:B------:R-:W-:Y:S01]  /*a360*/  IMAD.IADD R3, R5, 0x1, R3 ;  /* 0x0000000105037824 */ /* 0x000fe200078e0203 */
[----:B-1----:R-:W-:Y:S01]  /*a370*/  ISETP.NE.U32.AND P0, PT, R28, RZ, PT ;  /* 0x000000ff1c00720c */ /* 0x002fe20003f05070 */
[----:B------:R-:W-:Y:S01]  /*a380*/  FMUL R0, R0, UR4 ;  /* 0x0000000400007c20 */ /* 0x000fe20008400000 */
[----:B------:R-:W-:Y:S02]  /*a390*/  IMAD.MOV.U32 R5, RZ, RZ, -0x1 ;  /* 0xffffffffff057424 */ /* 0x000fe400078e00ff */
[----:B------:R-:W-:Y:S01]  /*a3a0*/  ISETP.NE.AND.EX P0, PT, R29, RZ, PT, P0 ;  /* 0x000000ff1d00720c */ /* 0x000fe20003f05300 */
[----:B------:R1:W4:Y:S01]  /*a3b0*/  F2I.U32.TRUNC.NTZ R13, R0 ;  /* 0x00000000000d7305 */ /* 0x000322000020f000 */
[----:B------:R-:W1:Y:S01]  /*a3c0*/  LDC R15, c[0x0][0x148] ;  /* 0x00005200ff0f7b82 */ /* 0x000e620000000800 */
[----:B0-----:R-:W-:-:S02]  /*a3d0*/  SHF.R.U64 R12, R4, R6, R3 ;  /* 0x00000006040c7219 */ /* 0x001fc40000001203 */
[----:B------:R-:W-:-:S05]  /*a3e0*/  SHF.R.U32.HI R3, RZ, R6, R3 ;  /* 0x00000006ff037219 */ /* 0x000fca0000011603 */
[----:B------:R-:W0:Y:S01]  /*a3f0*/  LDC R20, c[0x0][0x600] ;  /* 0x00018000ff147b82 */ /* 0x000e220000000800 */
[-CC-:B--2---:R-:W-:Y:S02]  /*a400*/  SHF.R.U64 R10, R12, R8.reuse, R3.reuse ;  /* 0x000000080c0a7219 */ /* 0x184fe40000001203 */
[----:B------:R-:W-:-:S05]  /*a410*/  SHF.R.U32.HI R3, RZ, R8, R3 ;  /* 0x00000008ff037219 */ /* 0x000fca0000011603 */
[----:B------:R-:W2:Y:S01]  /*a420*/  LDC R27, c[0x0][0x648] ;  /* 0x00019200ff1b7b82 */ /* 0x000ea20000000800 */
[-C--:B---3--:R-:W-:Y:S02]  /*a430*/  SHF.L.U32 R4, R5, R26.reuse, RZ ;  /* 0x0000001a05047219 */ /* 0x088fe400000006ff */
[--C-:B------:R-:W-:Y:S02]  /*a440*/  SHF.R.U64 R14, R10, R26, R3.reuse ;  /* 0x0000001a0a0e7219 */ /* 0x100fe40000001203 */
[----:B------:R-:W-:Y:S02]  /*a450*/  LOP3.LUT R25, RZ, R4, RZ, 0x33, !PT ;  /* 0x00000004ff197212 */ /* 0x000fe400078e33ff */
[-C--:B------:R-:W-:Y:S01]  /*a460*/  SHF.R.U32.HI R5, RZ, R26.reuse, R3 ;  /* 0x0000001aff057219 */ /* 0x080fe20000011603 */
[----:B------:R-:W3:Y:S01]  /*a470*/  LDC R30, c[0x0][0x638] ;  /* 0x00018e00ff1e7b82 */ /* 0x000ee20000000800 */
[----:B------:R-:W-:Y:S01]  /*a480*/  SHF.L.U32 R154, R7, R26, RZ ;  /* 0x0000001a079a7219 */ /* 0x000fe200000006ff */
[----:B------:R-:W-:-:S06]  /*a490*/  IMAD.MOV.U32 R4, RZ, RZ, R14 ;  /* 0x000000ffff047224 */ /* 0x000fcc00078e000e */
[----:B------:R-:W0:Y:S01]  /*a4a0*/  LDC R31, c[0x0][0x610] ;  /* 0x00018400ff1f7b82 */ /* 0x000e220000000800 */
[----:B----4-:R-:W-:Y:S05]  /*a4b0*/  @!P0 BRA `(.L_x_289) ;  /* 0x0000000000288947 */ /* 0x010fea0003800000 */
        /* <DEDUP_REMOVED lines=10> */
.L_x_289:
[----:B------:R-:W-:Y:S01]  /*a560*/  ISETP.NE.AND P0, PT, R2, 0x1, PT ;  /* 0x000000010200780c */ /* 0x000fe20003f05270 */
[----:B0-----:R-:W-:Y:S01]  /*a570*/  VIADD R7, R20, 0xffffffff ;  /* 0xffffffff14077836 */ /* 0x001fe20000000000 */
[----:B-12---:R-:W-:Y:S01]  /*a580*/  SHF.R.U64 R0, R4, R27, R5 ;  /* 0x0000001b04007219 */ /* 0x006fe20000001205 */
[----:B------:R-:W-:Y:S01]  /*a590*/  IMAD.MOV R13, RZ, RZ, -R13 ;  /* 0x000000ffff0d7224 */ /* 0x000fe200078e0a0d */
[----:B------:R-:W-:Y:S01]  /*a5a0*/  LOP3.LUT R5, R10, R25, RZ, 0xc0, !PT ;  /* 0x000000190a057212 */ /* 0x000fe200078ec0ff */
[----:B------:R-:W-:Y:S02]  /*a5b0*/  IMAD.MOV.U32 R4, RZ, RZ, 0x1 ;  /* 0x00000001ff047424 */ /* 0x000fe400078e00ff */
[----:B------:R-:W-:Y:S02]  /*a5c0*/  IMAD.MOV R3, RZ, RZ, -R0 ;  /* 0x000000ffff037224 */ /* 0x000fe400078e0a00 */
[----:B------:R-:W-:Y:S01]  /*a5d0*/  IMAD R154, R154, R0, R5 ;  /* 0x000000009a9a7224 */ /* 0x000fe200078e0205 */
[----:B------:R-:W-:Y:S01]  /*a5e0*/  LOP3.LUT R5, R12, R7, RZ, 0xc0, !PT ;  /* 0x000000070c057212 */ /* 0x000fe200078ec0ff */
[----:B---3--:R-:W-:-:S02]  /*a5f0*/  IMAD R0, R3, R30, R14 ;  /* 0x0000001e03007224 */ /* 0x008fc400078e020e */
[----:B------:R-:W-:Y:S02]  /*a600*/  @P0 IMAD R21, R15, R13, R24 ;  /* 0x0000000d0f150224 */ /* 0x000fe400078e0218 */
[----:B------:R-:W-:Y:S01]  /*a610*/  IMAD R3, R0, R20, R5 ;  /* 0x0000001400037224 */ /* 0x000fe200078e0205 */
[----:B------:R-:W-:Y:S01]  /*a620*/  PRMT R0, R4, 0x7610, R0 ;  /* 0x0000761004007816 */ /* 0x000fe20000000000 */
[----:B------:R-:W-:-:S05]  /*a630*/  IMAD R154, R154, R31, R21 ;  /* 0x0000001f9a9a7224 */ /* 0x000fca00078e0215 */
[----:B------:R-:W-:Y:S02]  /*a640*/  SEL R153, R3, R154, !P0 ;  /* 0x0000009a03997207 */ /* 0x000fe40004000000 */
[----:B------:R-:W-:-:S07]  /*a650*/  SEL R154, R154, R3, !P0 ;  /* 0x000000039a9a7207 */ /* 0x000fce0004000000 */
.L_x_287:
[----:B------:R-:W-:-:S13]  /*a660*/  LOP3.LUT P0, RZ, R0, 0xff, RZ, 0xc0, !PT ;  /* 0x000000ff00ff7812 */ /* 0x000fda000780c0ff */
[----:B------:R-:W-:Y:S05]  /*a670*/  @P0 BRA `(.L_x_290) ;  /* 0xffffff6800d00947 */ /* 0x000fea000383ffff */
[----:B------:R-:W-:Y:S05]  /*a680*/  EXIT ;  /* 0x000000000000794d */ /* 0x000fea0003800000 */
.L_x_7:
[----:B0-----:R-:W-:Y:S01]  /*a690*/  ULDC.64 UR4, c[0x0][0x650] ;  /* 0x0001940000047ab9 */ /* 0x001fe20000000a00 */
        /* <DEDUP_REMOVED lines=25> */
.L_x_292:
[----:B------:R-:W0:Y:S01]  /*a830*/  LDC.64 R28, c[0x0][0x640] ;  /* 0x00019000ff1c7b82 */ /* 0x000e220000000a00 */
[-CC-:B------:R-:W-:Y:S01]  /*a840*/  SHF.R.U64 R22, R12, R6.reuse, R13.reuse ;  /* 0x000000060c167219 */ /* 0x180fe2000000120d */
[----:B------:R-:W-:Y:S01]  /*a850*/  IMAD.MOV.U32 R30, RZ, RZ, 0x1 ;  /* 0x00000001ff1e7424 */ /* 0x000fe200078e00ff */
[----:B------:R-:W-:Y:S02]  /*a860*/  SHF.R.U32.HI R6, RZ, R6, R13 ;  /* 0x00000006ff067219 */ /* 0x000fe4000001160d */
        /* <DEDUP_REMOVED lines=8> */
[----:B------:R-:W-:Y:S01]  /*a8f0*/  IMAD.IADD R9, R9, 0x1, R11 ;  /* 0x0000000109097824 */ /* 0x000fe200078e020b */
[----:B0-----:R-:W-:-:S04]  /*a900*/  ISETP.NE.U32.AND P0, PT, R28, RZ, PT ;  /* 0x000000ff1c00720c */ /* 0x001fc80003f05070 */
[----:B------:R-:W-:Y:S02]  /*a910*/  ISETP.NE.AND.EX P0, PT, R29, RZ, PT, P0 ;  /* 0x000000ff1d00720c */ /* 0x000fe40003f05300 */
[----:B------:R-:W0:Y:S01]  /*a920*/  LDC R20, c[0x0][0x600] ;  /* 0x00018000ff147b82 */ /* 0x000e220000000800 */
[-CC-:B-1----:R-:W-:Y:S01]  /*a930*/  SHF.R.U64 R14, R8, R10.reuse, R9.reuse ;  /* 0x0000000a080e7219 */ /* 0x182fe20000001209 */
[----:B------:R-:W-:Y:S01]  /*a940*/  IMAD.MOV.U32 R8, RZ, RZ, -0x1 ;  /* 0xffffffffff087424 */ /* 0x000fe200078e00ff */
[----:B------:R-:W-:-:S05]  /*a950*/  SHF.R.U32.HI R9, RZ, R10, R9 ;  /* 0x0000000aff097219 */ /* 0x000fca0000011609 */
[----:B------:R-:W1:Y:S01]  /*a960*/  LDC R26, c[0x0][0x648] ;  /* 0x00019200ff1a7b82 */ /* 0x000e620000000800 */
[-CC-:B--2---:R-:W-:Y:S02]  /*a970*/  SHF.R.U64 R21, R14, R12.reuse, R9.reuse ;  /* 0x0000000c0e157219 */ /* 0x184fe40000001209 */
[----:B------:R-:W-:-:S05]  /*a980*/  SHF.R.U32.HI R6, RZ, R12, R9 ;  /* 0x0000000cff067219 */ /* 0x000fca0000011609 */
[----:B------:R-:W2:Y:S01]  /*a990*/  LDC R27, c[0x0][0x638] ;  /* 0x00018e00ff1b7b82 */ /* 0x000ea20000000800 */
[-C--:B---3--:R-:W-:Y:S02]  /*a9a0*/  SHF.L.U32 R8, R8, R25.reuse, RZ ;  /* 0x0000001908087219 */ /* 0x088fe400000006ff */
[-CC-:B------:R-:W-:Y:S02]  /*a9b0*/  SHF.R.U64 R23, R21, R25.reuse, R6.reuse ;  /* 0x0000001915177219 */ /* 0x180fe40000001206 */
[----:B------:R-:W-:Y:S02]  /*a9c0*/  LOP3.LUT R32, RZ, R8, RZ, 0x33, !PT ;  /* 0x00000008ff207212 */ /* 0x000fe400078e33ff */
[----:B------:R-:W-:Y:S01]  /*a9d0*/  SHF.R.U32.HI R9, RZ, R25, R6 ;  /* 0x00000019ff097219 */ /* 0x000fe20000011606 */
[----:B------:R-:W3:Y:S01]  /*a9e0*/  LDC R31, c[0x0][0x610] ;  /* 0x00018400ff1f7b82 */ /* 0x000ee20000000800 */
[----:B------:R-:W-:Y:S01]  /*a9f0*/  IMAD.MOV.U32 R8, RZ, RZ, R23 ;  /* 0x000000ffff087224 */ /* 0x000fe200078e0017 */
[----:B------:R-:W-:Y:S06]  /*aa00*/  @!P0 BRA `(.L_x_293) ;  /* 0x0000000000288947 */ /* 0x000fec0003800000 */
        /* <DEDUP_REMOVED lines=10> */
.L_x_293:
[----:B------:R-:W-:Y:S02]  /*aab0*/  ISETP.NE.AND P0, PT, R2, 0x1, PT ;  /* 0x000000010200780c */ /* 0x000fe40003f05270 */
[----:B-1----:R-:W-:Y:S01]  /*aac0*/  SHF.R.U64 R6, R8, R26, R9 ;  /* 0x0000001a08067219 */ /* 0x002fe20000001209 */
[----:B0-----:R-:W-:Y:S01]  /*aad0*/  VIADD R9, R20, 0xffffffff ;  /* 0xffffffff14097836 */ /* 0x001fe20000000000 */
[----:B------:R-:W-:Y:S02]  /*aae0*/  SHF.L.U32 R30, R30, R25, RZ ;  /* 0x000000191e1e7219 */ /* 0x000fe400000006ff */
[----:B------:R-:W-:Y:S01]  /*aaf0*/  LOP3.LUT R5, R21, R32, RZ, 0xc0, !PT ;  /* 0x0000002015057212 */ /* 0x000fe200078ec0ff */
[----:B------:R-:W-:-:S04]  /*ab00*/  IMAD.MOV R8, RZ, RZ, -R6 ;  /* 0x000000ffff087224 */ /* 0x000fc800078e0a06 */
[----:B------:R-:W-:Y:S01]  /*ab10*/  IMAD R6, R30, R6, R5 ;  /* 0x000000061e067224 */ /* 0x000fe200078e0205 */
[----:B------:R-:W-:Y:S01]  /*ab20*/  LOP3.LUT R5, R14, R9, RZ, 0xc0, !PT ;  /* 0x000000090e057212 */ /* 0x000fe200078ec0ff */
[----:B------:R-:W-:Y:S02]  /*ab30*/  @P0 IMAD R3, R7, R24, R4 ;  /* 0x0000001807030224 */ /* 0x000fe400078e0204 */
[----:B--2---:R-:W-:Y:S02]  /*ab40*/  IMAD R4, R8, R27, R23 ;  /* 0x0000001b08047224 */ /* 0x004fe400078e0217 */
[----:B---3--:R-:W-:Y:S02]  /*ab50*/  IMAD R3, R6, R31, R3 ;  /* 0x0000001f06037224 */ /* 0x008fe400078e0203 */
[----:B------:R-:W-:Y:S02]  /*ab60*/  IMAD R4, R4, R20, R5 ;  /* 0x0000001404047224 */ /* 0x000fe400078e0205 */
[----:B------:R-:W-:-:S02]  /*ab70*/  IMAD.MOV.U32 R8, RZ, RZ, 0x1 ;  /* 0x00000001ff087424 */ /* 0x000fc400078e00ff */
[----:B------:R-:W-:Y:S01]  /*ab80*/  IMAD.MOV.U32 R6, RZ, RZ, R22 ;  /* 0x000000ffff067224 */ /* 0x000fe200078e0016 */
[----:B------:R-:W-:Y:S02]  /*ab90*/  SEL R20, R4, R3, !P0 ;  /* 0x0000000304147207 */ /* 0x000fe40004000000 */
[----:B------:R-:W-:-:S07]  /*aba0*/  SEL R21, R3, R4, !P0 ;  /* 0x0000000403157207 */ /* 0x000fce0004000000 */
.L_x_291:
[----:B------:R-:W-:-:S08]  /*abb0*/  NOP ;  /* 0x0000000000007918 */ /* 0x000fd00000000000 */
[----:B------:R-:W0:-:S00]  /*abc0*/  USETMAXREG.DEALLOC.CTAPOOL 0x28 ;  /* 0x00000028000079c8 */ /* 0x000e0000080e0500 */
[----:B0-----:R-:W-:-:S13]  /*abd0*/  ISETP.NE.AND P0, PT, R0, RZ, PT ;  /* 0x000000ff0000720c */ /* 0x001fda0003f05270 */
[----:B------:R-:W-:Y:S05]  /*abe0*/  @P0 EXIT ;  /* 0x000000000000094d */ /* 0x000fea0003800000 */
[----:B------:R-:W-:Y:S01]  /*abf0*/  LOP3.LUT P0, RZ, R8, 0xff, RZ, 0xc0, !PT ;  /* 0x000000ff08ff7812 */ /* 0x000fe2000780c0ff */
[----:B------:R-:W-:Y:S02]  /*ac00*/  IMAD.MOV.U32 R0, RZ, RZ, 0x1 ;  /* 0x00000001ff007424 */ /* 0x000fe400078e00ff */
[----:B------:R-:W-:-:S10]  /*ac10*/  IMAD.MOV.U32 R3, RZ, RZ, RZ ;  /* 0x000000ffff037224 */ /* 0x000fd400078e00ff */
[----:B------:R-:W-:Y:S05]  /*ac20*/  @!P0 BRA `(.L_x_294) ;  /* 0x0000000c00788947 */ /* 0x000fea0003800000 */
[----:B------:R-:W0:Y:S01]  /*ac30*/  LDC R0, c[0x0][0x28c] ;  /* 0x0000a300ff007b82 */ /* 0x000e220000000800 */
[----:B------:R-:W1:Y:S01]  /*ac40*/  S2R R9, SR_CgaCtaId ;  /* 0x0000000000097919 */ /* 0x000e620000008800 */
[----:B------:R-:W-:Y:S01]  /*ac50*/  ULDC UR5, c[0x0][0x658] ;  /* 0x0001960000057ab9 */ /* 0x000fe20000000800 */
[----:B------:R-:W-:Y:S01]  /*ac60*/  UMOV UR7, 0xffffffff ;  /* 0xffffffff00077882 */ /* 0x000fe20000000000 */
[----:B------:R-:W-:Y:S01]  /*ac70*/  ULDC UR6, c[0x0][0xc] ;  /* 0x0000030000067ab9 */ /* 0x000fe20000000800 */
[----:B------:R-:W-:Y:S01]  /*ac80*/  USHF.L.U32 UR9, UR7, UR5, URZ ;  /* 0x0000000507097299 */ /* 0x000fe2000800063f */
[----:B------:R-:W-:Y:S01]  /*ac90*/  BSSY B0, `(.L_x_294) ;  /* 0x00000d7000007945 */ /* 0x000fe20003800000 */
[----:B------:R-:W-:Y:S01]  /*aca0*/  UMOV UR8, 0x1 ;  /* 0x0000000100087882 */ /* 0x000fe20000000000 */
[----:B------:R-:W-:Y:S01]  /*acb0*/  ULDC UR7, c[0x0][0x10] ;  /* 0x0000040000077ab9 */ /* 0x000fe20000000800 */
[----:B------:R-:W-:Y:S01]  /*acc0*/  USHF.L.U32 UR5, UR8, UR5, URZ ;  /* 0x0000000508057299 */ /* 0x000fe2000800063f */
[----:B------:R-:W-:Y:S01]  /*acd0*/  IMAD.MOV.U32 R10, RZ, RZ, 0x1 ;  /* 0x00000001ff0a7424 */ /* 0x000fe200078e00ff */
[----:B------:R-:W-:Y:S01]  /*ace0*/  UIMAD.WIDE.U32 UR6, UR6, UR7, URZ ;  /* 0x00000007060672a5 */ /* 0x000fe2000f8e003f */
[----:B------:R-:W-:Y:S01]  /*acf0*/  LOP3.LUT R13, R19, 0x2, RZ, 0xfc, !PT ;  /* 0x00000002130d7812 */ /* 0x000fe200078efcff */
[----:B------:R-:W-:Y:S01]  /*ad00*/  ULDC UR8, c[0x0][0x14] ;  /* 0x0000050000087ab9 */ /* 0x000fe20000000800 */
[----:B------:R-:W-:Y:S01]  /*ad10*/  ULDC UR4, c[0x0][0x600] ;  /* 0x0001800000047ab9 */ /* 0x000fe20000000800 */
[----:B------:R-:W-:-:S02]  /*ad20*/  UIMAD.WIDE.U32 UR30, UR6, UR8, URZ ;  /* 0x00000008061e72a5 */ /* 0x000fc4000f8e003f */
[----:B------:R-:W-:Y:S02]  /*ad30*/  UIMAD UR7, UR7, UR8, URZ ;  /* 0x00000008070772a4 */ /* 0x000fe4000f8e023f */
[----:B------:R-:W-:Y:S02]  /*ad40*/  UIADD3 UR4, UR4, -0x1, URZ ;  /* 0xffffffff04047890 */ /* 0x000fe4000fffe03f */
[----:B------:R-:W-:Y:S02]  /*ad50*/  ULOP3.LUT UR6, URZ, UR9, URZ, 0x33, !UPT ;  /* 0x000000093f067292 */ /* 0x000fe4000f8e333f */
[----:B------:R-:W-:Y:S01]  /*ad60*/  UIADD3 UR7, UR31, UR7, URZ ;  /* 0x000000071f077290 */ /* 0x000fe2000fffe03f */
[----:B0-----:R-:W-:Y:S01]  /*ad70*/  VIADD R0, R0, 0x7f ;  /* 0x0000007f00007836 */ /* 0x001fe20000000000 */
[----:B------:R-:W-:-:S04]  /*ad80*/  ULDC.64 UR38, c[0x0][0x198] ;  /* 0x0000660000267ab9 */ /* 0x000fc80000000a00 */
[----:B------:R-:W-:-:S04]  /*ad90*/  SHF.R.S32.HI R3, RZ, 0x1f, R0 ;  /* 0x0000001fff037819 */ /* 0x000fc80000011400 */
[----:B------:R-:W-:Y:S01]  /*ada0*/  LEA.HI R8, R3, R0, RZ, 0x7 ;  /* 0x0000000003087211 */ /* 0x000fe200078f38ff */
[----:B-1----:R-:W-:Y:S02]  /*adb0*/  IMAD.SHL.U32 R11, R9, 0x80, RZ ;  /* 0x00000080090b7824 */ /* 0x002fe400078e00ff */
[----:B------:R-:W-:Y:S01]  /*adc0*/  IMAD.MOV.U32 R0, RZ, RZ, 0x1 ;  /* 0x00000001ff007424 */ /* 0x000fe200078e00ff */
[----:B------:R-:W-:Y:S01]  /*add0*/  SHF.R.S32.HI R8, RZ, 0x7, R8 ;  /* 0x00000007ff087819 */ /* 0x000fe20000011408 */
[----:B------:R-:W-:Y:S01]  /*ade0*/  IMAD.MOV.U32 R3, RZ, RZ, RZ ;  /* 0x000000ffff037224 */ /* 0x000fe200078e00ff */
[----:B------:R-:W-:Y:S01]  /*adf0*/  LOP3.LUT R11, R11, 0x80, RZ, 0xc0, !PT ;  /* 0x000000800b0b7812 */ /* 0x000fe200078ec0ff */
[----:B------:R-:W-:Y:S02]  /*ae00*/  IMAD.SHL.U32 R9, R9, 0x2000, RZ ;  /* 0x0000200009097824 */ /* 0x000fe400078e00ff */
[----:B------:R-:W-:-:S07]  /*ae10*/  VIADD R12, R8, 0x1 ;  /* 0x00000001080c7836 */ /* 0x000fce0000000000 */
.L_x_305:
[----:B------:R-:W-:-:S03]  /*ae20*/  UMOV UR8, 0xffffffff ;  /* 0xffffffff00087882 */ /* 0x000fc60000000000 */
[----:B------:R-:W-:Y:S05]  /*ae30*/  BRA.DIV UR8, `(.L_x_295) ;  /* 0x0000000e08947947 */ /* 0x000fea000b800000 */
[----:B------:R-:W-:-:S13]  /*ae40*/  ELECT P6, URZ, PT ;  /* 0x00000000003f782f */ /* 0x000fda00038c0000 */
.L_x_314:
[----:B------:R-:W0:Y:S01]  /*ae50*/  LDC R4, c[0x0][0x28c] ;  /* 0x0000a300ff047b82 */ /* 0x000e220000000800 */
[----:B------:R-:W-:Y:S01]  /*ae60*/  BSSY B1, `(.L_x_296) ;  /* 0x0000045000017945 */ /* 0x000fe20003800000 */
[----:B0-----:R-:W-:-:S13]  /*ae70*/  ISETP.LT.OR P6, PT, R4, 0x1, !P6 ;  /* 0x000000010400780c */ /* 0x001fda00077c1670 */
[----:B------:R-:W-:Y:S05]  /*ae80*/  @P6 BRA `(.L_x_297) ;  /* 0x0000000400086947 */ /* 0x000fea0003800000 */
[----:B------:R-:W-:Y:S02]  /*ae90*/  IMAD.SHL.U32 R21, R21, 0x80, RZ ;  /* 0x0000008015157824 */ /* 0x000fe400078e00ff */
[----:B------:R-:W-:Y:S02]  /*aea0*/  IMAD R20, R20, 0x100, R11 ;  /* 0x0000010014147824 */ /* 0x000fe400078e020b */
[----:B------:R-:W-:Y:S02]  /*aeb0*/  IMAD.MOV.U32 R22, RZ, RZ, RZ ;  /* 0x000000ffff167224 */ /* 0x000fe400078e00ff */
[----:B------:R-:W-:Y:S02]  /*aec0*/  IMAD.MOV.U32 R4, RZ, RZ, R12 ;  /* 0x000000ffff047224 */ /* 0x000fe400078e000c */
[----:B------:R-:W-:Y:S02]  /*aed0*/  IMAD.MOV.U32 R5, RZ, RZ, R0 ;  /* 0x000000ffff057224 */ /* 0x000fe400078e0000 */
[----:B------:R-:W-:-:S07]  /*aee0*/  IMAD.MOV.U32 R7, RZ, RZ, R3 ;  /* 0x000000ffff077224 */ /* 0x000fce00078e0003 */
.L_x_300:
[----:B------:R-:W0:Y:S01]  /*aef0*/  S2R R15, SR_CgaCtaId ;  /* 0x00000000000f7919 */ /* 0x000e220000008800 */
[----:B------:R-:W-:Y:S02]  /*af00*/  MOV R14, 0x400 ;  /* 0x00000400000e7802 */ /* 0x000fe40000000f00 */
[----:B------:R-:W-:Y:S02]  /*af10*/  LOP3.LUT P1, RZ, R18, 0x7f, RZ, 0xc0, !PT ;  /* 0x0000007f12ff7812 */ /* 0x000fe4000782c0ff */
[----:B0-----:R-:W-:Y:S02]  /*af20*/  LEA R25, R15, R14, 0x18 ;  /* 0x0000000e0f197211 */ /* 0x001fe400078ec0ff */
[----:B------:R-:W-:-:S09]  /*af30*/  SHF.L.U32 R14, R5, 0x1f, RZ ;  /* 0x0000001f050e7819 */ /* 0x000fd200000006ff */
[----:B------:R-:W0:Y:S01]  /*af40*/  @!P1 LDC R15, c[0x0][0x500] ;  /* 0x00014000ff0f9b82 */ /* 0x000e220000000800 */
[----:B------:R-:W-:-:S04]  /*af50*/  IMAD R23, R7, 0x8, R25 ;  /* 0x0000000807177824 */ /* 0x000fc800078e0219 */
[----:B------:R-:W1:Y:S02]  /*af60*/  SYNCS.PHASECHK.TRANS64.TRYWAIT P0, [R23+URZ+0x10], R14 ;  /* 0x0000100e170075a7 */ /* 0x000e64000800017f */
[----:B-1----:R-:W-:Y:S05]  /*af70*/  @!P0 BRA `(.L_x_298) ;  /* 0x0000000c00648947 */ /* 0x002fea0003800000 */
.L_x_315:
[----:B-1----:R-:W-:Y:S01]  /*af80*/  PRMT R14, R13, 0x9910, RZ ;  /* 0x000099100d0e7816 */ /* 0x002fe200000000ff */
[----:B0-----:R0:W-:Y:S03]  /*af90*/  @!P1 SYNCS.ARRIVE.TRANS64 RZ, [R23+URZ], R15 ;  /* 0x0000000f17ff99a7 */ /* 0x0011e6000800003f */
[----:B------:R-:W-:-:S13]  /*afa0*/  ISETP.NE.AND P0, PT, R14, 0x2, PT ;  /* 0x000000020e00780c */ /* 0x000fda0003f05270 */
[----:B0-----:R-:W-:Y:S05]  /*afb0*/  @P0 BRA `(.L_x_299) ;  /* 0x0000000000040947 */ /* 0x001fea0003800000 */
[----:B------:R-:W-:Y:S01]  /*afc0*/  BPT.TRAP 0x1 ;  /* 0x000000040000795c */ /* 0x000fe20000300000 */
.L_x_299:
[----:B------:R-:W-:Y:S01]  /*afd0*/  IMAD.SHL.U32 R14, R7, 0x8000, RZ ;  /* 0x00008000070e7824 */ /* 0x000fe200078e00ff */
[----:B------:R-:W-:Y:S01]  /*afe0*/  R2UR UR34, R22 ;  /* 0x00000000162272ca */ /* 0x000fe200000e0000 */
[----:B------:R-:W-:Y:S01]  /*aff0*/  VIADD R4, R4, 0xffffffff ;  /* 0xffffffff04047836 */ /* 0x000fe20000000000 */
[----:B------:R-:W-:Y:S01]  /*b000*/  R2UR UR33, R23 ;  /* 0x00000000172172ca */ /* 0x000fe200000e0000 */
[----:B------:R-:W-:Y:S01]  /*b010*/  IMAD.IADD R15, R25, 0x1, R14 ;  /* 0x00000001190f7824 */ /* 0x000fe200078e020e */
[----:B------:R-:W-:Y:S01]  /*b020*/  LOP3.LUT R14, R14, 0x2000, R9, 0xf8, !PT ;  /* 0x000020000e0e7812 */ /* 0x000fe200078ef809 */
[----:B------:R-:W-:Y:S01]  /*b030*/  UIADD3 UR14, UP0, UR38, 0xf0, URZ ;  /* 0x000000f0260e7890 */ /* 0x000fe2000ff1e03f */
[----:B------:R-:W-:Y:S01]  /*b040*/  R2UR UR36, R6 ;  /* 0x00000000062472ca */ /* 0x000fe200000e0000 */
[----:B------:R-:W-:Y:S01]  /*b050*/  UIADD3 UR40, UP1, UR38, 0x1f0, URZ ;  /* 0x000001f026287890 */ /* 0x000fe2000ff3e03f */
[----:B------:R-:W-:Y:S01]  /*b060*/  R2UR UR24, R15 ;  /* 0x000000000f1872ca */ /* 0x000fe200000e0000 */
[----:B------:R-:W-:Y:S01]  /*b070*/  IMAD R14, R14, 0x2, R25 ;  /* 0x000000020e0e7824 */ /* 0x000fe200078e0219 */
[----:B------:R-:W-:Y:S01]  /*b080*/  R2UR UR35, R21 ;  /* 0x00000000152372ca */ /* 0x000fe200000e0000 */
[----:B------:R-:W-:Y:S01]  /*b090*/  UIADD3.X UR15, URZ, UR39, URZ, UP0, !UPT ;  /* 0x000000273f0f7290 */ /* 0x000fe200087fe43f */
[----:B------:R-:W-:Y:S01]  /*b0a0*/  R2UR UR19, R20 ;  /* 0x00000000141372ca */ /* 0x000fe200000e0000 */
[----:B------:R-:W-:Y:S01]  /*b0b0*/  UIADD3 UR26, UR34, 0x40, URZ ;  /* 0x00000040221a7890 */ /* 0x000fe2000fffe03f */
[----:B------:R-:W-:Y:S01]  /*b0c0*/  R2UR UR8, R14 ;  /* 0x000000000e0872ca */ /* 0x000fe200000e0000 */
[----:B------:R-:W-:Y:S01]  /*b0d0*/  UIADD3.X UR41, URZ, UR39, URZ, UP1, !UPT ;  /* 0x000000273f297290 */ /* 0x000fe20008ffe43f */
[----:B------:R-:W-:Y:S01]  /*b0e0*/  ISETP.GT.AND P1, PT, R4, 0x1, PT ;  /* 0x000000010400780c */ /* 0x000fe20003f24270 */
[----:B------:R-:W-:Y:S01]  /*b0f0*/  VIADD R7, R7, 0x1 ;  /* 0x0000000107077836 */ /* 0x000fe20000000000 */
[----:B------:R-:W-:Y:S01]  /*b100*/  UMOV UR22, 0x0 ;  /* 0x0000000000167882 */ /* 0x000fe20000000000 */
[----:B------:R-:W-:Y:S01]  /*b110*/  UMOV UR23, 0x10000000 ;  /* 0x1000000000177882 */ /* 0x000fe20000000000 */
[----:B------:R-:W-:Y:S01]  /*b120*/  UMOV UR25, UR33 ;  /* 0x0000002100197c82 */ /* 0x000fe20008000000 */
[----:B------:R-:W-:Y:S01]  /*b130*/  UIADD3 UR32, UR24, 0x100, URZ ;  /* 0x0000010018207890 */ /* 0x000fe2000fffe03f */
[----:B------:R-:W-:Y:S01]  /*b140*/  ISETP.NE.AND P0, PT, R7, 0x2, PT ;  /* 0x000000020700780c */ /* 0x000fe20003f05270 */
[----:B------:R-:W-:Y:S01]  /*b150*/  UIADD3 UR24, UR24, 0x4100, URZ ;  /* 0x0000410018187890 */ /* 0x000fe2000fffe03f */
[----:B------:R-:W-:Y:S01]  /*b160*/  VIADD R22, R22, 0x80 ;  /* 0x0000008016167836 */ /* 0x000fe20000000000 */
[----:B------:R-:W-:Y:S01]  /*b170*/  UMOV UR28, UR36 ;  /* 0x00000024001c7c82 */ /* 0x000fe20008000000 */
[----:B------:R-:W-:Y:S01]  /*b180*/  UMOV UR27, UR35 ;  /* 0x00000023001b7c82 */ /* 0x000fe20008000000 */
[----:B------:R-:W-:Y:S01]  /*b190*/  UIADD3 UR16, UR8, 0x10100, URZ ;  /* 0x0001010008107890 */ /* 0x000fe2000fffe03f */
[----:B------:R-:W-:Y:S01]  /*b1a0*/  SEL R14, RZ, 0x1, P0 ;  /* 0x00000001ff0e7807 */ /* 0x000fe20000000000 */
[----:B------:R-:W-:Y:S01]  /*b1b0*/  UIADD3 UR8, UR8, 0x18100, URZ ;  /* 0x0001810008087890 */ /* 0x000fe2000fffe03f */
[----:B------:R0:W-:Y:S01]  /*b1c0*/  UTMALDG.3D [UR32], [UR14], desc[UR22] ;  /* 0x000016200e0075b4 */ /* 0x0001e20008011000 */
[----:B------:R-:W-:Y:S01]  /*b1d0*/  UMOV UR13, 0x30000 ;  /* 0x00030000000d7882 */ /* 0x000fe20000000000 */
[----:B------:R-:W-:Y:S01]  /*b1e0*/  UMOV UR17, UR33 ;  /* 0x0000002100117c82 */ /* 0x000fe20008000000 */
[----:B------:R-:W-:Y:S01]  /*b1f0*/  UMOV UR18, UR34 ;  /* 0x0000002200127c82 */ /* 0x000fe20008000000 */
[----:B------:R-:W-:Y:S01]  /*b200*/  UMOV UR20, UR36 ;  /* 0x0000002400147c82 */ /* 0x000fe20008000000 */
[----:B------:R-:W-:Y:S01]  /*b210*/  UMOV UR9, UR33 ;  /* 0x0000002100097c82 */ /* 0x000fe20008000000 */
[----:B------:R-:W-:Y:S01]  /*b220*/  UMOV UR11, UR19 ;  /* 0x00000013000b7c82 */ /* 0x000fe20008000000 */
[----:B------:R-:W-:Y:S01]  /*b230*/  UMOV UR12, UR36 ;  /* 0x00000024000c7c82 */ /* 0x000fe20008000000 */
[----:B------:R0:W-:Y:S01]  /*b240*/  UTMALDG.3D [UR24], [UR14], desc[UR22] ;  /* 0x000016180e0075b4 */ /* 0x0001e20008011000 */
[----:B------:R-:W-:Y:S01]  /*b250*/  UMOV UR10, UR26 ;  /* 0x0000001a000a7c82 */ /* 0x000fe20008000000 */
[----:B------:R-:W-:-:S02]  /*b260*/  LOP3.LUT R5, R5, R14, RZ, 0x3c, !PT ;  /* 0x0000000e05057212 */ /* 0x000fc400078e3cff */
[----:B------:R-:W-:Y:S01]  /*b270*/  SEL R7, R7, RZ, P0 ;  /* 0x000000ff07077207 */ /* 0x000fe20000000000 */
[----:B------:R0:W-:Y:S01]  /*b280*/  UTMALDG.3D.MULTICAST [UR16], [UR40], UR13, desc[UR22] ;  /* 0x00001610280073b4 */ /* 0x0001e2000801180d */
[----:B------:R0:W-:Y:S02]  /*b290*/  UTMALDG.3D.MULTICAST [UR8], [UR40], UR13, desc[UR22] ;  /* 0x00001608280073b4 */ /* 0x0001e4000801180d */
[----:B0-----:R-:W-:Y:S05]  /*b2a0*/  @P1 BRA `(.L_x_300) ;  /* 0xfffffffc00101947 */ /* 0x001fea000383ffff */
.L_x_297:
[----:B------:R-:W-:Y:S05]  /*b2b0*/  BSYNC B1 ;  /* 0x0000000000017941 */ /* 0x000fea0003800000 */
.L_x_296:
[----:B------:R-:W-:Y:S01]  /*b2c0*/  LOP3.LUT P1, RZ, R10, 0xff, RZ, 0xc0, !PT ;  /* 0x000000ff0aff7812 */ /* 0x000fe2000782c0ff */
[----:B------:R-:W-:Y:S01]  /*b2d0*/  IMAD.IADD R3, R8, 0x1, R3 ;  /* 0x0000000108037824 */ /* 0x000fe200078e0203 */
[----:B------:R-:W-:Y:S01]  /*b2e0*/  IADD3 R16, P2, R16, UR30, RZ ;  /* 0x0000001e10107c10 */ /* 0x000fe2000ff5e0ff */
[----:B------:R-:W-:Y:S01]  /*b2f0*/  ULDC.64 UR8, c[0x0][0x650] ;  /* 0x0001940000087ab9 */ /* 0x000fe20000000a00 */
[----:B------:R-:W-:Y:S01]  /*b300*/  BSSY B1, `(.L_x_301) ;  /* 0x000006d000017945 */ /* 0x000fe20003800000 */
[----:B------:R-:W-:Y:S01]  /*b310*/  IMAD.MOV.U32 R21, RZ, RZ, -0x1 ;  /* 0xffffffffff157424 */ /* 0x000fe200078e00ff */
[----:B------:R-:W-:Y:S01]  /*b320*/  ISETP.GT.U32.AND P0, PT, R3, 0x1, PT ;  /* 0x000000010300780c */ /* 0x000fe20003f04070 */
[----:B------:R-:W-:Y:S01]  /*b330*/  IMAD.MOV.U32 R20, RZ, RZ, -0x1 ;  /* 0xffffffffff147424 */ /* 0x000fe200078e00ff */
[----:B------:R-:W-:Y:S02]  /*b340*/  SHF.R.U32.HI R4, RZ, 0x1, R3 ;  /* 0x00000001ff047819 */ /* 0x000fe40000011603 */
[----:B------:R-:W-:-:S02]  /*b350*/  ISETP.LT.U32.AND P0, PT, R8, 0x2, P0 ;  /* 0x000000020800780c */ /* 0x000fc40000701070 */
[----:B------:R-:W-:Y:S01]  /*b360*/  IADD3.X R17, R17, UR7, RZ, P2, !PT ;  /* 0x0000000711117c10 */ /* 0x000fe200097fe4ff */
[----:B------:R-:W0:Y:S01]  /*b370*/  @P1 S2R R6, SR_CgaCtaId ;  /* 0x0000000000061919 */ /* 0x000e220000008800 */
[----:B------:R-:W-:Y:S02]  /*b380*/  @P1 MOV R5, 0x400 ;  /* 0x0000040000051802 */ /* 0x000fe40000000f00 */
[----:B------:R-:W-:Y:S02]  /*b390*/  ISETP.GE.U32.AND P2, PT, R16, UR8, PT ;  /* 0x0000000810007c0c */ /* 0x000fe4000bf46070 */
[----:B------:R-:W-:Y:S02]  /*b3a0*/  LOP3.LUT R4, R4, 0x1, RZ, 0xc0, !PT ;  /* 0x0000000104047812 */ /* 0x000fe400078ec0ff */
[----:B------:R-:W-:Y:S02]  /*b3b0*/  LOP3.LUT R3, R3, 0x1, RZ, 0xc0, !PT ;  /* 0x0000000103037812 */ /* 0x000fe400078ec0ff */
[----:B------:R-:W-:-:S02]  /*b3c0*/  PRMT R10, RZ, 0x7610, R10 ;  /* 0x00007610ff0a7816 */ /* 0x000fc4000000000a */
[----:B0-----:R-:W-:Y:S01]  /*b3d0*/  @P1 LEA R5, R6, R5, 0x18 ;  /* 0x0000000506051211 */ /* 0x001fe200078ec0ff */
[----:B------:R-:W-:-:S03]  /*b3e0*/  IMAD.MOV.U32 R6, RZ, RZ, -0x1 ;  /* 0xffffffffff067424 */ /* 0x000fc600078e00ff */
[----:B------:R0:W-:Y:S01]  /*b3f0*/  @P1 SYNCS.ARRIVE.TRANS64.A1T0 RZ, [R5+URZ+0x38], RZ ;  /* 0x000038ff05ff19a7 */ /* 0x0001e2000810003f */
[----:B------:R-:W-:-:S04]  /*b400*/  ISETP.NE.U32.AND P1, PT, R4, 0x1, PT ;  /* 0x000000010400780c */ /* 0x000fc80003f25070 */
[----:B------:R-:W-:Y:S02]  /*b410*/  ISETP.GT.U32.AND P1, PT, R8, 0x1, !P1 ;  /* 0x000000010800780c */ /* 0x000fe40004f24070 */
[----:B0-----:R-:W-:Y:S02]  /*b420*/  SEL R5, RZ, 0x1, !P0 ;  /* 0x00000001ff057807 */ /* 0x001fe40004000000 */
[----:B------:R-:W-:Y:S02]  /*b430*/  ISETP.GE.U32.AND.EX P0, PT, R17, UR9, PT, P2 ;  /* 0x0000000911007c0c */ /* 0x000fe4000bf06120 */
[----:B------:R-:W-:-:S04]  /*b440*/  SEL R4, RZ, 0x1, !P1 ;  /* 0x00000001ff047807 */ /* 0x000fc80004800000 */
[----:B------:R-:W-:Y:S02]  /*b450*/  LOP3.LUT R0, R4, R0, R5, 0x96, !PT ;  /* 0x0000000004007212 */ /* 0x000fe400078e9605 */
[----:B------:R-:W-:-:S05]  /*b460*/  PRMT R4, RZ, 0x7610, R4 ;  /* 0x00007610ff047816 */ /* 0x000fca0000000004 */
[----:B------:R-:W-:Y:S05]  /*b470*/  @P0 BRA `(.L_x_302) ;  /* 0x0000000400540947 */ /* 0x000fea0003800000 */
[----:B------:R-:W0:Y:S01]  /*b480*/  S2R R15, SR_CTAID.X ;  /* 0x00000000000f7919 */ /* 0x000e220000002500 */
[----:B------:R-:W-:Y:S01]  /*b490*/  ULDC.64 UR8, c[0x0][0x628] ;  /* 0x00018a0000087ab9 */ /* 0x000fe20000000a00 */
[----:B------:R-:W-:Y:S01]  /*b4a0*/  ULDC UR11, c[0x0][0x630] ;  /* 0x00018c00000b7ab9 */ /* 0x000fe20000000800 */
[----:B------:R-:W-:Y:S01]  /*b4b0*/  ISETP.NE.U32.AND P0, PT, RZ, UR8, PT ;  /* 0x00000008ff007c0c */ /* 0x000fe2000bf05070 */
[----:B------:R-:W1:Y:S01]  /*b4c0*/  S2R R20, SR_CTAID.Y ;  /* 0x0000000000147919 */ /* 0x000e620000002600 */
[----:B------:R-:W-:Y:S01]  /*b4d0*/  ULDC UR12, c[0x0][0x150] ;  /* 0x00005400000c7ab9 */ /* 0x000fe20000000800 */
[----:B------:R-:W-:Y:S01]  /*b4e0*/  IMAD.MOV.U32 R4, RZ, RZ, R16 ;  /* 0x000000ffff047224 */ /* 0x000fe200078e0010 */
[----:B------:R-:W-:Y:S01]  /*b4f0*/  ISETP.NE.AND.EX P0, PT, RZ, UR9, PT, P0 ;  /* 0x00000009ff007c0c */ /* 0x000fe2000bf05300 */
[----:B------:R-:W-:Y:S01]  /*b500*/  IMAD.MOV.U32 R5, RZ, RZ, R17 ;  /* 0x000000ffff057224 */ /* 0x000fe200078e0011 */
[----:B0-----:R-:W-:-:S11]  /*b510*/  I2FP.F32.U32 R22, R15 ;  /* 0x0000000f00167245 */ /* 0x001fd60000201000 */
[----:B------:R-:W-:Y:S05]  /*b520*/  @!P0 BRA `(.L_x_303) ;  /* 0x0000000000288947 */ /* 0x000fea0003800000 */
[----:B------:R-:W-:Y:S02]  /*b530*/  ULDC UR10, c[0x0][0x634] ;  /* 0x00018d00000a7ab9 */ /* 0x000fe40000000800 */
[----:B------:R-:W-:-:S05]  /*b540*/  IADD3 R5, P0, R16, UR10, RZ ;  /* 0x0000000a10057c10 */ /* 0x000fca000ff1e0ff */
[----:B------:R-:W-:-:S04]  /*b550*/  IMAD.X R21, RZ, RZ, R17, P0 ;  /* 0x000000ffff157224 */ /* 0x000fc800000e0611 */
[----:B------:R-:W-:-:S04]  /*b560*/  IMAD.WIDE.U32 R6, R21, UR8, RZ ;  /* 0x0000000815067c25 */ /* 0x000fc8000f8e00ff */
[----:B------:R-:W-:-:S04]  /*b570*/  IMAD.WIDE.U32 R6, P0, R5, UR9, R6 ;  /* 0x0000000905067c25 */ /* 0x000fc8000f800006 */
[----:B------:R-:W-:-:S04]  /*b580*/  IMAD.WIDE.U32 R4, R5, UR8, RZ ;  /* 0x0000000805047c25 */ /* 0x000fc8000f8e00ff */
[----:B------:R-:W-:Y:S01]  /*b590*/  IMAD.MOV.U32 R4, RZ, RZ, R7 ;  /* 0x000000ffff047224 */ /* 0x000fe200078e0007 */
[----:B------:R-:W-:Y:S01]  /*b5a0*/  IADD3 RZ, P1, R5, R6, RZ ;  /* 0x0000000605ff7210 */ /* 0x000fe20007f3e0ff */
[----:B------:R-:W-:-:S04]  /*b5b0*/  IMAD.X R5, RZ, RZ, RZ, P0 ;  /* 0x000000ffff057224 */ /* 0x000fc800000e06ff */
[----:B------:R-:W-:-:S08]  /*b5c0*/  IMAD.WIDE.U32.X R4, R21, UR9, R4, P1 ;  /* 0x0000000915047c25 */ /* 0x000fd000088e0404 */
.L_x_303:
[--C-:B------:R-:W-:Y:S01]  /*b5d0*/  SHF.R.U64 R14, R4, UR11, R5.reuse ;  /* 0x0000000b040e7c19 */ /* 0x100fe20008001205 */
[----:B------:R-:W-:Y:S01]  /*b5e0*/  FMUL R22, R22, UR12 ;  /* 0x0000000c16167c20 */ /* 0x000fe20008400000 */
[----:B------:R-:W-:Y:S01]  /*b5f0*/  SHF.R.U32.HI R4, RZ, UR11, R5 ;  /* 0x0000000bff047c19 */ /* 0x000fe20008011605 */
[----:B------:R-:W0:Y:S01]  /*b600*/  LDC R6, c[0x0][0x144] ;  /* 0x00005100ff067b82 */ /* 0x000e220000000800 */
[----:B------:R-:W-:Y:S01]  /*b610*/  IADD3 R5, P0, RZ, -R14, RZ ;  /* 0x8000000eff057210 */ /* 0x000fe20007f1e0ff */
[----:B------:R-:W-:Y:S01]  /*b620*/  ULDC UR10, c[0x0][0x154] ;  /* 0x00005500000a7ab9 */ /* 0x000fe20000000800 */
[----:B-1----:R-:W-:Y:S01]  /*b630*/  I2FP.F32.U32 R7, R20 ;  /* 0x0000001400077245 */ /* 0x002fe20000201000 */
[----:B------:R-:W1:Y:S01]  /*b640*/  F2I.U32.TRUNC.NTZ R22, R22 ;  /* 0x0000001600167305 */ /* 0x000e62000020f000 */
[----:B------:R-:W-:Y:S01]  /*b650*/  ULDC.64 UR8, c[0x0][0x620] ;  /* 0x0001880000087ab9 */ /* 0x000fe20000000a00 */
[----:B------:R-:W-:Y:S01]  /*b660*/  IMAD.X R4, RZ, RZ, ~R4, P0 ;  /* 0x000000ffff047224 */ /* 0x000fe200000e0e04 */
[----:B------:R-:W-:Y:S01]  /*b670*/  ISETP.NE.AND P2, PT, R2, 0x1, PT ;  /* 0x000000010200780c */ /* 0x000fe20003f45270 */
[----:B------:R-:W-:Y:S01]  /*b680*/  FMUL R23, R7, UR10 ;  /* 0x0000000a07177c20 */ /* 0x000fe20008400000 */
[----:B------:R-:W2:Y:S01]  /*b690*/  LDC R25, c[0x0][0x148] ;  /* 0x00005200ff197b82 */ /* 0x000ea20000000800 */
[----:B------:R-:W-:Y:S01]  /*b6a0*/  IMAD R4, R4, UR8, RZ ;  /* 0x0000000804047c24 */ /* 0x000fe2000f8e02ff */
[----:B------:R-:W-:-:S02]  /*b6b0*/  ULDC.64 UR10, c[0x0][0x640] ;  /* 0x00019000000a7ab9 */ /* 0x000fc40000000a00 */
[----:B------:R-:W-:Y:S01]  /*b6c0*/  ISETP.NE.U32.AND P0, PT, RZ, UR10, PT ;  /* 0x0000000aff007c0c */ /* 0x000fe2000bf05070 */
[----:B------:R-:W3:Y:S01]  /*b6d0*/  F2I.U32.TRUNC.NTZ R23, R23 ;  /* 0x0000001700177305 */ /* 0x000ee2000020f000 */
[C---:B------:R-:W-:Y:S02]  /*b6e0*/  IMAD R7, R5.reuse, UR9, R4 ;  /* 0x0000000905077c24 */ /* 0x040fe4000f8e0204 */
[----:B------:R-:W-:Y:S01]  /*b6f0*/  IMAD.WIDE.U32 R4, R5, UR8, R16 ;  /* 0x0000000805047c25 */ /* 0x000fe2000f8e0010 */
[----:B------:R-:W-:Y:S01]  /*b700*/  ULDC UR8, c[0x0][0x618] ;  /* 0x0001860000087ab9 */ /* 0x000fe20000000800 */
[----:B------:R-:W-:Y:S02]  /*b710*/  ISETP.NE.AND.EX P0, PT, RZ, UR11, PT, P0 ;  /* 0x0000000bff007c0c */ /* 0x000fe4000bf05300 */
[----:B------:R-:W-:Y:S02]  /*b720*/  IMAD.IADD R5, R5, 0x1, R7 ;  /* 0x0000000105057824 */ /* 0x000fe400078e0207 */
[----:B-1----:R-:W-:-:S03]  /*b730*/  IMAD.MOV R22, RZ, RZ, -R22 ;  /* 0x000000ffff167224 */ /* 0x002fc600078e0a16 */
[----:B------:R-:W-:Y:S01]  /*b740*/  SHF.R.U64 R21, R4, UR8, R5 ;  /* 0x0000000804157c19 */ /* 0x000fe20008001205 */
[----:B0-----:R-:W-:Y:S01]  /*b750*/  IMAD R15, R6, R22, R15 ;  /* 0x00000016060f7224 */ /* 0x001fe200078e020f */
[----:B------:R-:W-:Y:S01]  /*b760*/  SHF.R.U32.HI R4, RZ, UR8, R5 ;  /* 0x00000008ff047c19 */ /* 0x000fe20008011605 */
[----:B------:R-:W-:Y:S01]  /*b770*/  ULDC UR8, c[0x0][0x608] ;  /* 0x0001820000087ab9 */ /* 0x000fe20000000800 */
[----:B---3--:R-:W-:Y:S02]  /*b780*/  IMAD.MOV R6, RZ, RZ, -R23 ;  /* 0x000000ffff067224 */ /* 0x008fe400078e0a17 */
[--C-:B------:R-:W-:Y:S02]  /*b790*/  SHF.R.U64 R22, R21, UR8, R4.reuse ;  /* 0x0000000815167c19 */ /* 0x100fe40008001204 */
[----:B------:R-:W-:Y:S01]  /*b7a0*/  SHF.R.U32.HI R5, RZ, UR8, R4 ;  /* 0x00000008ff057c19 */ /* 0x000fe20008011604 */
[----:B------:R-:W-:Y:S01]  /*b7b0*/  ULDC UR8, c[0x0][0x658] ;  /* 0x0001960000087ab9 */ /* 0x000fe20000000800 */
[----:B--2---:R-:W-:-:S02]  /*b7c0*/  @P2 IMAD R15, R25, R6, R20 ;  /* 0x00000006190f2224 */ /* 0x004fc400078e0214 */
[--C-:B------:R-:W-:Y:S02]  /*b7d0*/  SHF.R.U64 R20, R22, UR8, R5.reuse ;  /* 0x0000000816147c19 */ /* 0x100fe40008001205 */
[----:B------:R-:W-:-:S03]  /*b7e0*/  SHF.R.U32.HI R23, RZ, UR8, R5 ;  /* 0x00000008ff177c19 */ /* 0x000fc60008011605 */
[----:B------:R-:W-:Y:S02]  /*b7f0*/  IMAD.MOV.U32 R6, RZ, RZ, R20 ;  /* 0x000000ffff067224 */ /* 0x000fe400078e0014 */
[----:B------:R-:W-:Y:S01]  /*b800*/  IMAD.MOV.U32 R5, RZ, RZ, R23 ;  /* 0x000000ffff057224 */ /* 0x000fe200078e0017 */
[----:B------:R-:W-:Y:S06]  /*b810*/  @!P0 BRA `(.L_x_304) ;  /* 0x00000000002c8947 */ /* 0x000fec0003800000 */
        /* <DEDUP_REMOVED lines=9> */
[----:B------:R-:W-:-:S04]  /*b8b0*/  IMAD.WIDE.U32.X R4, R23, UR11, R4, P1 ;  /* 0x0000000b17047c25 */ /* 0x000fc800088e0404 */
[----:B------:R-:W-:-:S07]  /*b8c0*/  IMAD.MOV.U32 R6, RZ, RZ, R4 ;  /* 0x000000ffff067224 */ /* 0x000fce00078e0004 */
.L_x_304:
[----:B------:R-:W-:Y:S01]  /*b8d0*/  ULDC UR8, c[0x0][0x648] ;  /* 0x0001920000087ab9 */ /* 0x000fe20000000800 */
[----:B------:R-:W-:Y:S01]  /*b8e0*/  LOP3.LUT R4, R22, UR6, RZ, 0xc0, !PT ;  /* 0x0000000616047c12 */ /* 0x000fe2000f8ec0ff */
[----:B------:R-:W-:Y:S01]  /*b8f0*/  ULDC UR9, c[0x0][0x610] ;  /* 0x0001840000097ab9 */ /* 0x000fe20000000800 */
[----:B------:R-:W-:Y:S01]  /*b900*/  SHF.R.U64 R5, R6, UR8, R5 ;  /* 0x0000000806057c19 */ /* 0x000fe20008001205 */
[----:B------:R-:W-:Y:S01]  /*b910*/  ULDC UR8, c[0x0][0x638] ;  /* 0x00018e0000087ab9 */ /* 0x000fe20000000800 */
[----:B------:R-:W-:-:S03]  /*b920*/  LOP3.LUT R21, R21, UR4, RZ, 0xc0, !PT ;  /* 0x0000000415157c12 */ /* 0x000fc6000f8ec0ff */
[----:B------:R-:W-:Y:S02]  /*b930*/  IMAD.MOV R7, RZ, RZ, -R5 ;  /* 0x000000ffff077224 */ /* 0x000fe400078e0a05 */
[----:B------:R-:W-:Y:S02]  /*b940*/  IMAD R4, R5, UR5, R4 ;  /* 0x0000000505047c24 */ /* 0x000fe4000f8e0204 */
[----:B------:R-:W-:Y:S01]  /*b950*/  IMAD R20, R7, UR8, R20 ;  /* 0x0000000807147c24 */ /* 0x000fe2000f8e0214 */
[----:B------:R-:W-:Y:S01]  /*b960*/  ULDC UR8, c[0x0][0x600] ;  /* 0x0001800000087ab9 */ /* 0x000fe20000000800 */
[----:B------:R-:W-:Y:S02]  /*b970*/  IMAD R15, R4, UR9, R15 ;  /* 0x00000009040f7c24 */ /* 0x000fe4000f8e020f */
[----:B------:R-:W-:Y:S02]  /*b980*/  IMAD R6, R20, UR8, R21 ;  /* 0x0000000814067c24 */ /* 0x000fe4000f8e0215 */
[----:B------:R-:W-:-:S03]  /*b990*/  IMAD.MOV.U32 R4, RZ, RZ, 0x1 ;  /* 0x00000001ff047424 */ /* 0x000fc600078e00ff */
[----:B------:R-:W-:Y:S02]  /*b9a0*/  SEL R20, R6, R15, !P2 ;  /* 0x0000000f06147207 */ /* 0x000fe40005000000 */
[----:B------:R-:W-:Y:S01]  /*b9b0*/  SEL R21, R15, R6, !P2 ;  /* 0x000000060f157207 */ /* 0x000fe20005000000 */
[----:B------:R-:W-:-:S07]  /*b9c0*/  IMAD.MOV.U32 R6, RZ, RZ, R14 ;  /* 0x000000ffff067224 */ /* 0x000fce00078e000e */
.L_x_302:
[----:B------:R-:W-:Y:S05]  /*b9d0*/  BSYNC B1 ;  /* 0x0000000000017941 */ /* 0x000fea0003800000 */
.L_x_301:
[----:B------:R-:W-:-:S13]  /*b9e0*/  LOP3.LUT P0, RZ, R4, 0xff, RZ, 0xc0, !PT ;  /* 0x000000ff04ff7812 */ /* 0x000fda000780c0ff */
[----:B------:R-:W-:Y:S05]  /*b9f0*/  @P0 BRA `(.L_x_305) ;  /* 0xfffffff400080947 */ /* 0x000fea000383ffff */
[----:B------:R-:W-:Y:S05]  /*ba00*/  BSYNC B0 ;  /* 0x0000000000007941 */ /* 0x000fea0003800000 */
.L_x_294:
[----:B------:R-:W-:-:S03]  /*ba10*/  UMOV UR8, 0xffffffff ;  /* 0xffffffff00087882 */ /* 0x000fc60000000000 */
[----:B------:R-:W-:Y:S05]  /*ba20*/  BRA.DIV UR8, `(.L_x_306) ;  /* 0x0000000208cc7947 */ /* 0x000fea000b800000 */
[----:B------:R-:W-:-:S13]  /*ba30*/  ELECT P6, URZ, PT ;  /* 0x00000000003f782f */ /* 0x000fda00038c0000 */
.L_x_318:
[----:B------:R-:W-:Y:S04]  /*ba40*/  BSSY B0, `(.L_x_307) ;  /* 0x0000019000007945 */ /* 0x000fe80003800000 */
[----:B------:R-:W-:Y:S05]  /*ba50*/  @!P6 BRA `(.L_x_308) ;  /* 0x00000000005ce947 */ /* 0x000fea0003800000 */
[----:B------:R-:W-:-:S04]  /*ba60*/  LOP3.LUT R19, R19, 0x2, RZ, 0xfc, !PT ;  /* 0x0000000213137812 */ /* 0x000fc800078efcff */
[----:B------:R-:W-:-:S13]  /*ba70*/  ISETP.NE.AND P0, PT, R19, 0x3, PT ;  /* 0x000000031300780c */ /* 0x000fda0003f05270 */
[----:B------:R-:W-:Y:S05]  /*ba80*/  @!P0 BRA `(.L_x_309) ;  /* 0x0000000000048947 */ /* 0x000fea0003800000 */
[----:B------:R-:W-:Y:S01]  /*ba90*/  BPT.TRAP 0x1 ;  /* 0x000000040000795c */ /* 0x000fe20000300000 */
.L_x_309:
[----:B------:R-:W0:Y:S01]  /*baa0*/  S2R R5, SR_CgaCtaId ;  /* 0x0000000000057919 */ /* 0x000e220000008800 */
[----:B------:R-:W-:Y:S02]  /*bab0*/  MOV R2, 0x400 ;  /* 0x0000040000027802 */ /* 0x000fe40000000f00 */
[----:B------:R-:W-:Y:S02]  /*bac0*/  SHF.L.U32 R4, R0, 0x1f, RZ ;  /* 0x0000001f00047819 */ /* 0x000fe400000006ff */
[----:B0-----:R-:W-:-:S05]  /*bad0*/  LEA R2, R5, R2, 0x18 ;  /* 0x0000000205027211 */ /* 0x001fca00078ec0ff */
[----:B------:R-:W-:-:S04]  /*bae0*/  VIADD R2, R2, 0x10 ;  /* 0x0000001002027836 */ /* 0x000fc80000000000 */
[C---:B------:R-:W-:Y:S02]  /*baf0*/  IMAD R7, R3.reuse, 0x8, R2 ;  /* 0x0000000803077824 */ /* 0x040fe400078e0202 */
[----:B------:R-:W-:Y:S02]  /*bb00*/  VIADD R3, R3, 0x1 ;  /* 0x0000000103037836 */ /* 0x000fe40000000000 */
[----:B------:R-:W0:Y:S03]  /*bb10*/  SYNCS.PHASECHK.TRANS64.TRYWAIT P0, [R7+URZ], R4 ;  /* 0x00000004070075a7 */ /* 0x000e26000800017f */
[----:B------:R-:W-:-:S04]  /*bb20*/  ISETP.NE.AND P1, PT, R3, 0x2, PT ;  /* 0x000000020300780c */ /* 0x000fc80003f25270 */
[----:B------:R-:W-:Y:S02]  /*bb30*/  SEL R5, RZ, 0x1, P1 ;  /* 0x00000001ff057807 */ /* 0x000fe40000800000 */
[----:B------:R-:W-:Y:S02]  /*bb40*/  SEL R3, R3, RZ, P1 ;  /* 0x000000ff03037207 */ /* 0x000fe40000800000 */
[----:B------:R-:W-:Y:S01]  /*bb50*/  LOP3.LUT R0, R0, R5, RZ, 0x3c, !PT ;  /* 0x0000000500007212 */ /* 0x000fe200078e3cff */
[----:B0-----:R-:W-:Y:S06]  /*bb60*/  @!P0 BRA `(.L_x_310) ;  /* 0x00000000009c8947 */ /* 0x001fec0003800000 */
.L_x_319:
[----:B------:R-:W-:Y:S01]  /*bb70*/  IMAD R3, R3, 0x8, R2 ;  /* 0x0000000803037824 */ /* 0x000fe200078e0202 */
[----:B------:R-:W-:-:S07]  /*bb80*/  SHF.L.U32 R0, R0, 0x1f, RZ ;  /* 0x0000001f00007819 */ /* 0x000fce00000006ff */
.L_x_311:
[----:B-1----:R1:W2:Y:S02]  /*bb90*/  SYNCS.PHASECHK.TRANS64.TRYWAIT P0, [R3+URZ], R0 ;  /* 0x00000000030075a7 */ /* 0x0022a4000800017f */
[----:B--2---:R-:W-:Y:S05]  /*bba0*/  @!P0 NANOSLEEP.SYNCS 0x989680 ;  /* 0x009896800000895d */ /* 0x004fea0003900000 */
[----:B------:R-:W2:Y:S02]  /*bbb0*/  @!P0 SYNCS.PHASECHK.TRANS64 P0, [R3+URZ], R0 ;  /* 0x00000000030085a7 */ /* 0x000ea4000800007f */
[----:B--2---:R-:W-:Y:S05]  /*bbc0*/  @!P0 BRA `(.L_x_311) ;  /* 0xfffffffc00f08947 */ /* 0x004fea000383ffff */
.L_x_308:
[----:B------:R-:W-:Y:S05]  /*bbd0*/  BSYNC B0 ;  /* 0x0000000000007941 */ /* 0x000fea0003800000 */
.L_x_307:
[----:B------:R-:W-:Y:S05]  /*bbe0*/  EXIT ;  /* 0x000000000000794d */ /* 0x000fea0003800000 */
.L_x_21:
[----:B---3--:R3:W4:Y:S02]  /*bbf0*/  SYNCS.PHASECHK.TRANS64.TRYWAIT P1, [R3+URZ], R0 ;  /* 0x00000000030075a7 */ /* 0x008724000802017f */
[----:B----4-:R-:W-:Y:S05]  /*bc00*/  @!P1 NANOSLEEP.SYNCS 0x989680 ;  /* 0x009896800000995d */ /* 0x010fea0003900000 */
[----:B------:R-:W4:Y:S02]  /*bc10*/  @!P1 SYNCS.PHASECHK.TRANS64 P1, [R3+URZ], R0 ;  /* 0x00000000030095a7 */ /* 0x000f24000802007f */
[----:B----4-:R-:W-:Y:S05]  /*bc20*/  @!P1 BRA `(.L_x_21) ;  /* 0xfffffffc00f09947 */ /* 0x010fea000383ffff */
[----:B------:R-:W-:Y:S05]  /*bc30*/  BRA `(.L_x_20) ;  /* 0xffffff5800287947 */ /* 0x000fea000383ffff */
.L_x_26:
[----:B-1----:R1:W2:Y:S02]  /*bc40*/  SYNCS.PHASECHK.TRANS64.TRYWAIT P1, [R5+URZ], R4 ;  /* 0x00000004050075a7 */ /* 0x0022a4000802017f */
[----:B--2---:R-:W-:Y:S05]  /*bc50*/  @!P1 NANOSLEEP.SYNCS 0x989680 ;  /* 0x009896800000995d */ /* 0x004fea0003900000 */
[----:B------:R-:W2:Y:S02]  /*bc60*/  @!P1 SYNCS.PHASECHK.TRANS64 P1, [R5+URZ], R4 ;  /* 0x00000004050095a7 */ /* 0x000ea4000802007f */
[----:B--2---:R-:W-:Y:S05]  /*bc70*/  @!P1 BRA `(.L_x_26) ;  /* 0xfffffffc00f09947 */ /* 0x004fea000383ffff */
[----:B------:R-:W-:Y:S05]  /*bc80*/  BRA `(.L_x_25) ;  /* 0xffffff5c00a47947 */ /* 0x000fea000383ffff */
.L_x_295:
[----:B------:R-:W-:Y:S01]  /*bc90*/  BSSY B1, `(.L_x_312) ;  /* 0x0000006000017945 */ /* 0x000fe20003800000 */
[----:B------:R-:W-:-:S07]  /*bca0*/  IMAD.MOV.U32 R15, RZ, RZ, -0x1 ;  /* 0xffffffffff0f7424 */ /* 0x000fce00078e00ff */
[----:B------:R-:W-:Y:S05]  /*bcb0*/  WARPSYNC.COLLECTIVE R15, `(.L_x_313) ;  /* 0x000000000f0c7348 */ /* 0x000fea0003c00000 */
[----:B------:R-:W-:Y:S02]  /*bcc0*/  ELECT P6, UR62, PT ;  /* 0x00000000003e782f */ /* 0x000fe400038c0000 */
[----:B------:R-:W-:Y:S01]  /*bcd0*/  MOV R14, UR62 ;  /* 0x0000003e000e7c02 */ /* 0x000fe20008000f00 */
[----:B------:R-:W-:Y:S10]  /*bce0*/  ENDCOLLECTIVE ;  /* 0x000000000000791b */ /* 0x000ff40003800000 */
.L_x_313:
[----:B------:R-:W-:Y:S05]  /*bcf0*/  BSYNC B1 ;  /* 0x0000000000017941 */ /* 0x000fea0003800000 */
.L_x_312:
[----:B------:R-:W-:Y:S05]  /*bd00*/  BRA `(.L_x_314) ;  /* 0xfffffff000507947 */ /* 0x000fea000383ffff */
.L_x_298:
[----:B-1----:R1:W2:Y:S02]  /*bd10*/  SYNCS.PHASECHK.TRANS64.TRYWAIT P0, [R23+URZ+0x10], R14 ;  /* 0x0000100e170075a7 */ /* 0x0022a4000800017f */
[----:B--2---:R-:W-:Y:S05]  /*bd20*/  @!P0 NANOSLEEP.SYNCS 0x989680 ;  /* 0x009896800000895d */ /* 0x004fea0003900000 */
[----:B------:R-:W2:Y:S02]  /*bd30*/  @!P0 SYNCS.PHASECHK.TRANS64 P0, [R23+URZ+0x10], R14 ;  /* 0x0000100e170085a7 */ /* 0x000ea4000800007f */
[----:B--2---:R-:W-:Y:S05]  /*bd40*/  @!P0 BRA `(.L_x_298) ;  /* 0xfffffffc00f08947 */ /* 0x004fea000383ffff */
[----:B------:R-:W-:Y:S05]  /*bd50*/  BRA `(.L_x_315) ;  /* 0xfffffff000887947 */ /* 0x000fea000383ffff */
.L_x_306:
[----:B------:R-:W-:Y:S01]  /*bd60*/  BSSY B0, `(.L_x_316) ;  /* 0x0000006000007945 */ /* 0x000fe20003800000 */
[----:B------:R-:W-:-:S07]  /*bd70*/  IMAD.MOV.U32 R15, RZ, RZ, -0x1 ;  /* 0xffffffffff0f7424 */ /* 0x000fce00078e00ff */
[----:B------:R-:W-:Y:S05]  /*bd80*/  WARPSYNC.COLLECTIVE R15, `(.L_x_317) ;  /* 0x000000000f0c7348 */ /* 0x000fea0003c00000 */
[----:B------:R-:W-:Y:S02]  /*bd90*/  ELECT P6, UR62, PT ;  /* 0x00000000003e782f */ /* 0x000fe400038c0000 */
[----:B------:R-:W-:Y:S01]  /*bda0*/  MOV R14, UR62 ;  /* 0x0000003e000e7c02 */ /* 0x000fe20008000f00 */
[----:B------:R-:W-:Y:S10]  /*bdb0*/  ENDCOLLECTIVE ;  /* 0x000000000000791b */ /* 0x000ff40003800000 */
.L_x_317:
[----:B------:R-:W-:Y:S05]  /*bdc0*/  BSYNC B0 ;  /* 0x0000000000007941 */ /* 0x000fea0003800000 */
.L_x_316:
[----:B------:R-:W-:Y:S05]  /*bdd0*/  BRA `(.L_x_318) ;  /* 0xfffffffc00187947 */ /* 0x000fea000383ffff */
.L_x_310:
[----:B0-----:R0:W1:Y:S02]  /*bde0*/  SYNCS.PHASECHK.TRANS64.TRYWAIT P0, [R7+URZ], R4 ;  /* 0x00000004070075a7 */ /* 0x001064000800017f */
[----:B-1----:R-:W-:Y:S05]  /*bdf0*/  @!P0 NANOSLEEP.SYNCS 0x989680 ;  /* 0x009896800000895d */ /* 0x002fea0003900000 */
[----:B------:R-:W1:Y:S02]  /*be00*/  @!P0 SYNCS.PHASECHK.TRANS64 P0, [R7+URZ], R4 ;  /* 0x00000004070085a7 */ /* 0x000e64000800007f */
[----:B-1----:R-:W-:Y:S05]  /*be10*/  @!P0 BRA `(.L_x_310) ;  /* 0xfffffffc00f08947 */ /* 0x002fea000383ffff */
[----:B------:R-:W-:Y:S05]  /*be20*/  BRA `(.L_x_319) ;  /* 0xfffffffc00507947 */ /* 0x000fea000383ffff */
.L_x_320:
[----:B------:R-:W-:-:S00]  /*be30*/  BRA `(.L_x_320) ;  /* 0xfffffffc00fc7947 */ /* 0x000fc0000383ffff */
[----:B------:R-:W-:-:S00]  /*be40*/  NOP ;  /* 0x0000000000007918 */ /* 0x000fc00000000000 */
        /* <DEDUP_REMOVED lines=11> */
.L_x_321:


//--------------------- .nv.global.init           --------------------------
	.section	.nv.global.init,"aw",@progbits
.nv.global.init:
	.type		$str$22,@object
	.size		$str$22,($str$23 - $str$22)
$str$22:
        /*0000*/ 	.byte	0x6b, 0x5f, 0x74, 0x69, 0x6c, 0x65, 0x5f, 0x63, 0x6f, 0x75, 0x6e, 0x74, 0x20, 0x3e, 0x3d, 0x20
        /*0010*/ 	.byte	0x31, 0x00
	.type		$str$23,@object
	.size		$str$23,(__unnamed_1 - $str$23)
$str$23:
        /*0012*/ 	.byte	0x2f, 0x74, 0x6d, 0x70, 0x2f, 0x63, 0x75, 0x74, 0x6c, 0x61, 0x73, 0x73, 0x5f, 0x73, 0x77, 0x65
        /*0022*/ 	.byte	0x65, 0x70, 0x5f, 0x73, 0x72, 0x63, 0x2f, 0x69, 0x6e, 0x63, 0x6c, 0x75, 0x64, 0x65, 0x2f, 0x63
        /*0032*/ 	.byte	0x75, 0x74, 0x6c, 0x61, 0x73, 0x73, 0x2f, 0x67, 0x65, 0x6d, 0x6d, 0x2f, 0x63, 0x6f, 0x6c, 0x6c
        /*0042*/ 	.byte	0x65, 0x63, 0x74, 0x69, 0x76, 0x65, 0x2f, 0x73, 0x6d, 0x39, 0x30, 0x5f, 0x6d, 0x6d, 0x61, 0x5f
        /*0052*/ 	.byte	0x74, 0x6d, 0x61, 0x5f, 0x67, 0x6d, 0x6d, 0x61, 0x5f, 0x73, 0x73, 0x5f, 0x77, 0x61, 0x72, 0x70
        /*0062*/ 	.byte	0x73, 0x70, 0x65, 0x63, 0x69, 0x61, 0x6c, 0x69, 0x7a, 0x65, 0x64, 0x2e, 0x68, 0x70, 0x70, 0x00
	.type		__unnamed_1,@object
	.size		__unnamed_1,(.L_0 - __unnamed_1)
__unnamed_1:
        /*0072*/ 	.byte	0x76, 0x6f, 0x69, 0x64, 0x20, 0x63, 0x75, 0x74, 0x6c, 0x61, 0x73, 0x73, 0x3a, 0x3a, 0x67, 0x65
        /* <DEDUP_REMOVED lines=180> */
        /*0bc2*/ 	.byte	0x6e, 0x74, 0x69, 0x74, 0x79, 0x5d, 0x00
.L_0:


//--------------------- .nv.shared._ZN7cutlass13device_kernelINS_4gemm6kernel13GemmUniversalIN4cute5tupleIJiiiiEEENS1_10collective13CollectiveMmaINS1_34MainloopSm90TmaGmmaWarpSpecializedILi2ENS5_IJNS4_1CILi2EEENSA_ILi1EEESC_EEENS1_35KernelTmaWarpSpecializedCooperativeEEENS5_IJNSA_ILi128EEENSA_ILi256EEESG_EEENS_6half_tENS5_IJlSC_lEEESJ_SK_NS4_8TiledMMAINS4_8MMA_AtomIJNS4_4SM904GMMA26MMA_64x256x16_F32F16F16_SSILNSO_5MajorE0ELSQ_0ELNSO_7ScaleInE1ELSR_1EEEEEENS4_6LayoutISD_NS5_IJSC_NSA_ILi0EEESV_EEEEENS5_IJNS4_10UnderscoreESY_SY_EEEEENS4_13SM90_TMA_LOADENS4_14ComposedLayoutINS4_7SwizzleILi3ELi4ELi3EEENS4_18smem_ptr_flag_bitsILi16EEENSU_INS5_IJNSA_ILi8EEENSA_ILi64EEEEEENS5_IJS18_SC_EEEEEEEvNS4_8identityENS4_23SM90_TMA_LOAD_MULTICASTES1C_vS1D_EENS_8epilogue10collective6detail29Sm90TmaWarpSpecializedAdapterINS1H_15DefaultEpilogueISJ_SK_SK_NS1G_6thread17LinearCombinationISJ_Li1EffLNS1L_9ScaleType4KindE0ELNS_15FloatRoundStyleE2ESJ_EENS1_15EpilogueDefaultEEEEEvvEEEEvNT_6ParamsE --------------------------
	.section	.nv.shared._ZN7cutlass13device_kernelINS_4gemm6kernel13GemmUniversalIN4cute5tupleIJiiiiEEENS1_10collective13CollectiveMmaINS1_34MainloopSm90TmaGmmaWarpSpecializedILi2ENS5_IJNS4_1CILi2EEENSA_ILi1EEESC_EEENS1_35KernelTmaWarpSpecializedCooperativeEEENS5_IJNSA_ILi128EEENSA_ILi256EEESG_EEENS_6half_tENS5_IJlSC_lEEESJ_SK_NS4_8TiledMMAINS4_8MMA_AtomIJNS4_4SM904GMMA26MMA_64x256x16_F32F16F16_SSILNSO_5MajorE0ELSQ_0ELNSO_7ScaleInE1ELSR_1EEEEEENS4_6LayoutISD_NS5_IJSC_NSA_ILi0EEESV_EEEEENS5_IJNS4_10UnderscoreESY_SY_EEEEENS4_13SM90_TMA_LOADENS4_14ComposedLayoutINS4_7SwizzleILi3ELi4ELi3EEENS4_18smem_ptr_flag_bitsILi16EEENSU_INS5_IJNSA_ILi8EEENSA_ILi64EEEEEENS5_IJS18_SC_EEEEEEEvNS4_8identityENS4_23SM90_TMA_LOAD_MULTICASTES1C_vS1D_EENS_8epilogue10collective6detail29Sm90TmaWarpSpecializedAdapterINS1H_15DefaultEpilogueISJ_SK_SK_NS1G_6thread17LinearCombinationISJ_Li1EffLNS1L_9ScaleType4KindE0ELNS_15FloatRoundStyleE2ESJ_EENS1_15EpilogueDefaultEEEEEvvEEEEvNT_6ParamsE,"aw",@nobits
	.sectionflags	@""
	.align	16
	.zero		1024


//--------------------- .nv.shared.reserved.0     --------------------------
	.section	.nv.shared.reserved.0,"aw",@nobits
	.weak		__nv_reservedSMEM_offset_0_alias
	.size		__nv_reservedSMEM_offset_0_alias, 0, 0
	.other		__nv_reservedSMEM_offset_0_alias,@"STO_CUDA_RESERVED_SHARED STV_DEFAULT"
__nv_reservedSMEM_offset_0_alias:
	.zero		0


//--------------------- .nv.global                --------------------------
	.section	.nv.global,"aw",@nobits
.nv.global:
	.type		_ZN40_INTERNAL_07b4a832_4_k_cu_4db978d0_278804cute1_E,@object
	.size		_ZN40_INTERNAL_07b4a832_4_k_cu_4db978d0_278804cute1_E,(_ZN40_INTERNAL_07b4a832_4_k_cu_4db978d0_278804cuda3std3__45__cpo6cbeginE - _ZN40_INTERNAL_07b4a832_4_k_cu_4db978d0_278804cute1_E)
_ZN40_INTERNAL_07b4a832_4_k_cu_4db978d0_278804cute1_E:
	.zero		1
	.type		_ZN40_INTERNAL_07b4a832_4_k_cu_4db978d0_278804cuda3std3__45__cpo6cbeginE,@object
	.size		_ZN40_INTERNAL_07b4a832_4_k_cu_4db978d0_278804cuda3std3__45__cpo6cbeginE,(_ZN40_INTERNAL_07b4a832_4_k_cu_4db978d0_278804cuda3std3__48in_placeE - _ZN40_INTERNAL_07b4a832_4_k_cu_4db978d0_278804cuda3std3__45__cpo6cbeginE)
_ZN40_INTERNAL_07b4a832_4_k_cu_4db978d0_278804cuda3std3__45__cpo6cbeginE:
	.zero		1
	.type		_ZN40_INTERNAL_07b4a832_4_k_cu_4db978d0_278804cuda3std3__48in_placeE,@object
	.size		_ZN40_INTERNAL_07b4a832_4_k_cu_4db978d0_278804cuda3std3__48in_placeE,(_ZN40_INTERNAL_07b4a832_4_k_cu_4db978d0_278804cuda3std6ranges3__45__cpo9iter_moveE - _ZN40_INTERNAL_07b4a832_4_k_cu_4db978d0_278804cuda3std3__48in_placeE)
_ZN40_INTERNAL_07b4a832_4_k_cu_4db978d0_278804cuda3std3__48in_placeE:
	.zero		1
	.type		_ZN40_INTERNAL_07b4a832_4_k_cu_4db978d0_278804cuda3std6ranges3__45__cpo9iter_moveE,@object
	.size		_ZN40_INTERNAL_07b4a832_4_k_cu_4db978d0_278804cuda3std6ranges3__45__cpo9iter_moveE,(_ZN40_INTERNAL_07b4a832_4_k_cu_4db978d0_278804cuda3std3__45__cpo5beginE - _ZN40_INTERNAL_07b4a832_4_k_cu_4db978d0_278804cuda3std6ranges3__45__cpo9iter_moveE)
_ZN40_INTERNAL_07b4a832_4_k_cu_4db978d0_278804cuda3std6ranges3__45__cpo9iter_moveE:
	.zero		1
	.type		_ZN40_INTERNAL_07b4a832_4_k_cu_4db978d0_278804cuda3std3__45__cpo5beginE,@object
	.size		_ZN40_INTERNAL_07b4a832_4_k_cu_4db978d0_278804cuda3std3__45__cpo5beginE,(_ZN40_INTERNAL_07b4a832_4_k_cu_4db978d0_278804cuda3std3__442_GLOBAL__N__07b4a832_4_k_cu_4db978d0_278806ignoreE - _ZN40_INTERNAL_07b4a832_4_k_cu_4db978d0_278804cuda3std3__45__cpo5beginE)
_ZN40_INTERNAL_07b4a832_4_k_cu_4db978d0_278804cuda3std3__45__cpo5beginE:
	.zero		1
	.type		_ZN40_INTERNAL_07b4a832_4_k_cu_4db978d0_278804cuda3std3__442_GLOBAL__N__07b4a832_4_k_cu_4db978d0_278806ignoreE,@object
	.size		_ZN40_INTERNAL_07b4a832_4_k_cu_4db978d0_278804cuda3std3__442_GLOBAL__N__07b4a832_4_k_cu_4db978d0_278806ignoreE,(_ZN40_INTERNAL_07b4a832_4_k_cu_4db978d0_278804cute7productE - _ZN40_INTERNAL_07b4a832_4_k_cu_4db978d0_278804cuda3std3__442_GLOBAL__N__07b4a832_4_k_cu_4db978d0_278806ignoreE)
_ZN40_INTERNAL_07b4a832_4_k_cu_4db978d0_278804cuda3std3__442_GLOBAL__N__07b4a832_4_k_cu_4db978d0_278806ignoreE:
	.zero		1
	.type		_ZN40_INTERNAL_07b4a832_4_k_cu_4db978d0_278804cute7productE,@object
	.size		_ZN40_INTERNAL_07b4a832_4_k_cu_4db978d0_278804cute7productE,(_ZN40_INTERNAL_07b4a832_4_k_cu_4db978d0_278804cuda3std3__45__cpo3endE - _ZN40_INTERNAL_07b4a832_4_k_cu_4db978d0_278804cute7productE)
_ZN40_INTERNAL_07b4a832_4_k_cu_4db978d0_278804cute7productE:
	.zero		1
	.type		_ZN40_INTERNAL_07b4a832_4_k_cu_4db978d0_278804cuda3std3__45__cpo3endE,@object
	.size		_ZN40_INTERNAL_07b4a832_4_k_cu_4db978d0_278804cuda3std3__45__cpo3endE,(_ZN40_INTERNAL_07b4a832_4_k_cu_4db978d0_278804cuda3std3__419piecewise_constructE - _ZN40_INTERNAL_07b4a832_4_k_cu_4db978d0_278804cuda3std3__45__cpo3endE)
_ZN40_INTERNAL_07b4a832_4_k_cu_4db978d0_278804cuda3std3__45__cpo3endE:
	.zero		1
	.type		_ZN40_INTERNAL_07b4a832_4_k_cu_4db978d0_278804cuda3std3__419piecewise_constructE,@object
	.size		_ZN40_INTERNAL_07b4a832_4_k_cu_4db978d0_278804cuda3std3__419piecewise_constructE,(_ZN40_INTERNAL_07b4a832_4_k_cu_4db978d0_278804cuda3std3__45__cpo4cendE - _ZN40_INTERNAL_07b4a832_4_k_cu_4db978d0_278804cuda3std3__419piecewise_constructE)
_ZN40_INTERNAL_07b4a832_4_k_cu_4db978d0_278804cuda3std3__419piecewise_constructE:
	.zero		1
	.type		_ZN40_INTERNAL_07b4a832_4_k_cu_4db978d0_278804cuda3std3__45__cpo4cendE,@object
	.size		_ZN40_INTERNAL_07b4a832_4_k_cu_4db978d0_278804cuda3std3__45__cpo4cendE,(_ZN40_INTERNAL_07b4a832_4_k_cu_4db978d0_278804cuda3std6ranges3__45__cpo4swapE - _ZN40_INTERNAL_07b4a832_4_k_cu_4db978d0_278804cuda3std3__45__cpo4cendE)
_ZN40_INTERNAL_07b4a832_4_k_cu_4db978d0_278804cuda3std3__45__cpo4cendE:
	.zero		1
	.type		_ZN40_INTERNAL_07b4a832_4_k_cu_4db978d0_278804cuda3std6ranges3__45__cpo4swapE,@object
	.size		_ZN40_INTERNAL_07b4a832_4_k_cu_4db978d0_278804cuda3std6ranges3__45__cpo4swapE,(.L_8 - _ZN40_INTERNAL_07b4a832_4_k_cu_4db978d0_278804cuda3std6ranges3__45__cpo4swapE)
_ZN40_INTERNAL_07b4a832_4_k_cu_4db978d0_278804cuda3std6ranges3__45__cpo4swapE:
	.zero		1
.L_8:


//--------------------- .nv.constant0._ZN7cutlass13device_kernelINS_4gemm6kernel13GemmUniversalIN4cute5tupleIJiiiiEEENS1_10collective13CollectiveMmaINS1_34MainloopSm90TmaGmmaWarpSpecializedILi2ENS5_IJNS4_1CILi2EEENSA_ILi1EEESC_EEENS1_35KernelTmaWarpSpecializedCooperativeEEENS5_IJNSA_ILi128EEENSA_ILi256EEESG_EEENS_6half_tENS5_IJlSC_lEEESJ_SK_NS4_8TiledMMAINS4_8MMA_AtomIJNS4_4SM904GMMA26MMA_64x256x16_F32F16F16_SSILNSO_5MajorE0ELSQ_0ELNSO_7ScaleInE1ELSR_1EEEEEENS4_6LayoutISD_NS5_IJSC_NSA_ILi0EEESV_EEEEENS5_IJNS4_10UnderscoreESY_SY_EEEEENS4_13SM90_TMA_LOADENS4_14ComposedLayoutINS4_7SwizzleILi3ELi4ELi3EEENS4_18smem_ptr_flag_bitsILi16EEENSU_INS5_IJNSA_ILi8EEENSA_ILi64EEEEEENS5_IJS18_SC_EEEEEEEvNS4_8identityENS4_23SM90_TMA_LOAD_MULTICASTES1C_vS1D_EENS_8epilogue10collective6detail29Sm90TmaWarpSpecializedAdapterINS1H_15DefaultEpilogueISJ_SK_SK_NS1G_6thread17LinearCombinationISJ_Li1EffLNS1L_9ScaleType4KindE0ELNS_15FloatRoundStyleE2ESJ_EENS1_15EpilogueDefaultEEEEEvvEEEEvNT_6ParamsE --------------------------
	.section	.nv.constant0._ZN7cutlass13device_kernelINS_4gemm6kernel13GemmUniversalIN4cute5tupleIJiiiiEEENS1_10collective13CollectiveMmaINS1_34MainloopSm90TmaGmmaWarpSpecializedILi2ENS5_IJNS4_1CILi2EEENSA_ILi1EEESC_EEENS1_35KernelTmaWarpSpecializedCooperativeEEENS5_IJNSA_ILi128EEENSA_ILi256EEESG_EEENS_6half_tENS5_IJlSC_lEEESJ_SK_NS4_8TiledMMAINS4_8MMA_AtomIJNS4_4SM904GMMA26MMA_64x256x16_F32F16F16_SSILNSO_5MajorE0ELSQ_0ELNSO_7ScaleInE1ELSR_1EEEEEENS4_6LayoutISD_NS5_IJSC_NSA_ILi0EEESV_EEEEENS5_IJNS4_10UnderscoreESY_SY_EEEEENS4_13SM90_TMA_LOADENS4_14ComposedLayoutINS4_7SwizzleILi3ELi4ELi3EEENS4_18smem_ptr_flag_bitsILi16EEENSU_INS5_IJNSA_ILi8EEENSA_ILi64EEEEEENS5_IJS18_SC_EEEEEEEvNS4_8identityENS4_23SM90_TMA_LOAD_MULTICASTES1C_vS1D_EENS_8epilogue10collective6detail29Sm90TmaWarpSpecializedAdapterINS1H_15DefaultEpilogueISJ_SK_SK_NS1G_6thread17LinearCombinationISJ_Li1EffLNS1L_9ScaleType4KindE0ELNS_15FloatRoundStyleE2ESJ_EENS1_15EpilogueDefaultEEEEEvvEEEEvNT_6ParamsE,"a",@progbits
	.sectionflags	@""
	.align	4
.nv.constant0._ZN7cutlass13device_kernelINS_4gemm6kernel13GemmUniversalIN4cute5tupleIJiiiiEEENS1_10collective13CollectiveMmaINS1_34MainloopSm90TmaGmmaWarpSpecializedILi2ENS5_IJNS4_1CILi2EEENSA_ILi1EEESC_EEENS1_35KernelTmaWarpSpecializedCooperativeEEENS5_IJNSA_ILi128EEENSA_ILi256EEESG_EEENS_6half_tENS5_IJlSC_lEEESJ_SK_NS4_8TiledMMAINS4_8MMA_AtomIJNS4_4SM904GMMA26MMA_64x256x16_F32F16F16_SSILNSO_5MajorE0ELSQ_0ELNSO_7ScaleInE1ELSR_1EEEEEENS4_6LayoutISD_NS5_IJSC_NSA_ILi0EEESV_EEEEENS5_IJNS4_10UnderscoreESY_SY_EEEEENS4_13SM90_TMA_LOADENS4_14ComposedLayoutINS4_7SwizzleILi3ELi4ELi3EEENS4_18smem_ptr_flag_bitsILi16EEENSU_INS5_IJNSA_ILi8EEENSA_ILi64EEEEEENS5_IJS18_SC_EEEEEEEvNS4_8identityENS4_23SM90_TMA_LOAD_MULTICASTES1C_vS1D_EENS_8epilogue10collective6detail29Sm90TmaWarpSpecializedAdapterINS1H_15DefaultEpilogueISJ_SK_SK_NS1G_6thread17LinearCombinationISJ_Li1EffLNS1L_9ScaleType4KindE0ELNS_15FloatRoundStyleE2ESJ_EENS1_15EpilogueDefaultEEEEEvvEEEEvNT_6ParamsE:
	.zero		1664


//--------------------- SYMBOLS --------------------------

	.type		.nv.reservedSmem.offset0,@object
	.size		.nv.reservedSmem.offset0,0x4
	.type		__assertfail,@function
